//
// Generated by NVIDIA NVVM Compiler
//
// Compiler Build ID: CL-36424714
// Cuda compilation tools, release 13.0, V13.0.88
// Based on NVVM 20.0.0
//

.version 9.0
.target sm_100
.address_size 64

	// .globl	mwc_store_output_kernel
.extern .func  (.param .b32 func_retval0) vprintf
(
	.param .b64 vprintf_param_0,
	.param .b64 vprintf_param_1
)
;
.global .align 1 .b8 $str[7] = {105, 58, 32, 37, 117, 10};

.visible .entry mwc_store_output_kernel(
	.param .u32 mwc_store_output_kernel_param_0,
	.param .u64 mwc_store_output_kernel_param_1,
	.param .u64 .ptr .align 1 mwc_store_output_kernel_param_2,
	.param .u64 .ptr .align 1 mwc_store_output_kernel_param_3,
	.param .u64 .ptr .align 1 mwc_store_output_kernel_param_4,
	.param .u64 mwc_store_output_kernel_param_5
)
{
	.reg .pred 	%p<11>;
	.reg .b32 	%r<31>;
	.reg .b64 	%rd<126>;

	ld.param.u32 	%r17, [mwc_store_output_kernel_param_0];
	ld.param.u64 	%rd22, [mwc_store_output_kernel_param_1];
	ld.param.u64 	%rd18, [mwc_store_output_kernel_param_2];
	ld.param.u64 	%rd19, [mwc_store_output_kernel_param_3];
	ld.param.u64 	%rd20, [mwc_store_output_kernel_param_4];
	ld.param.u64 	%rd21, [mwc_store_output_kernel_param_5];
	mov.u32 	%r18, %ctaid.x;
	mov.u32 	%r19, %ntid.x;
	mov.u32 	%r20, %tid.x;
	mad.lo.s32 	%r21, %r18, %r19, %r20;
	cvt.s64.s32 	%rd1, %r21;
	setp.le.u64 	%p1, %rd22, %rd1;
	@%p1 bra 	$L__BB0_13;
	cvta.to.global.u64 	%rd2, %rd18;
	cvta.to.global.u64 	%rd3, %rd19;
	setp.eq.s64 	%p2, %rd21, 0;
	@%p2 bra 	$L__BB0_13;
	shl.b64 	%rd24, %rd1, 2;
	add.s64 	%rd25, %rd3, %rd24;
	ld.global.u32 	%r26, [%rd25];
	add.s64 	%rd26, %rd2, %rd24;
	ld.global.u32 	%r25, [%rd26];
	cvt.u64.u32 	%rd4, %r17;
	cvta.to.global.u64 	%rd27, %rd20;
	shl.b64 	%rd28, %rd1, 3;
	add.s64 	%rd5, %rd27, %rd28;
	and.b64  	%rd6, %rd21, 7;
	setp.lt.u64 	%p3, %rd21, 8;
	mov.b64 	%rd124, 0;
	@%p3 bra 	$L__BB0_5;
	and.b64  	%rd124, %rd21, -8;
	mov.b64 	%rd122, 0;
	mov.u64 	%rd121, %rd124;
$L__BB0_4:
	.pragma "nounroll";
	cvt.u64.u32 	%rd30, %r26;
	cvt.u64.u32 	%rd31, %r25;
	mad.lo.s64 	%rd32, %rd30, %rd4, %rd31;
	shr.u64 	%rd33, %rd32, 32;
	ld.global.u64 	%rd34, [%rd5];
	cvta.to.global.u64 	%rd35, %rd34;
	add.s64 	%rd36, %rd35, %rd122;
	st.global.u32 	[%rd36], %rd32;
	and.b64  	%rd37, %rd32, 4294967295;
	mad.lo.s64 	%rd38, %rd37, %rd4, %rd33;
	shr.u64 	%rd39, %rd38, 32;
	ld.global.u64 	%rd40, [%rd5];
	cvta.to.global.u64 	%rd41, %rd40;
	add.s64 	%rd42, %rd41, %rd122;
	st.global.u32 	[%rd42+4], %rd38;
	and.b64  	%rd43, %rd38, 4294967295;
	mad.lo.s64 	%rd44, %rd43, %rd4, %rd39;
	shr.u64 	%rd45, %rd44, 32;
	ld.global.u64 	%rd46, [%rd5];
	cvta.to.global.u64 	%rd47, %rd46;
	add.s64 	%rd48, %rd47, %rd122;
	st.global.u32 	[%rd48+8], %rd44;
	and.b64  	%rd49, %rd44, 4294967295;
	mad.lo.s64 	%rd50, %rd49, %rd4, %rd45;
	shr.u64 	%rd51, %rd50, 32;
	ld.global.u64 	%rd52, [%rd5];
	cvta.to.global.u64 	%rd53, %rd52;
	add.s64 	%rd54, %rd53, %rd122;
	st.global.u32 	[%rd54+12], %rd50;
	and.b64  	%rd55, %rd50, 4294967295;
	mad.lo.s64 	%rd56, %rd55, %rd4, %rd51;
	shr.u64 	%rd57, %rd56, 32;
	ld.global.u64 	%rd58, [%rd5];
	cvta.to.global.u64 	%rd59, %rd58;
	add.s64 	%rd60, %rd59, %rd122;
	st.global.u32 	[%rd60+16], %rd56;
	and.b64  	%rd61, %rd56, 4294967295;
	mad.lo.s64 	%rd62, %rd61, %rd4, %rd57;
	shr.u64 	%rd63, %rd62, 32;
	ld.global.u64 	%rd64, [%rd5];
	cvta.to.global.u64 	%rd65, %rd64;
	add.s64 	%rd66, %rd65, %rd122;
	st.global.u32 	[%rd66+20], %rd62;
	and.b64  	%rd67, %rd62, 4294967295;
	mad.lo.s64 	%rd68, %rd67, %rd4, %rd63;
	shr.u64 	%rd69, %rd68, 32;
	ld.global.u64 	%rd70, [%rd5];
	cvta.to.global.u64 	%rd71, %rd70;
	add.s64 	%rd72, %rd71, %rd122;
	st.global.u32 	[%rd72+24], %rd68;
	and.b64  	%rd73, %rd68, 4294967295;
	mad.lo.s64 	%rd74, %rd73, %rd4, %rd69;
	{ .reg .b32 tmp; mov.b64 {tmp, %r25}, %rd74; }
	cvt.u32.u64 	%r26, %rd74;
	ld.global.u64 	%rd75, [%rd5];
	cvta.to.global.u64 	%rd76, %rd75;
	add.s64 	%rd77, %rd76, %rd122;
	st.global.u32 	[%rd77+28], %r26;
	add.s64 	%rd122, %rd122, 32;
	add.s64 	%rd121, %rd121, -8;
	setp.ne.s64 	%p4, %rd121, 0;
	@%p4 bra 	$L__BB0_4;
$L__BB0_5:
	setp.eq.s64 	%p5, %rd6, 0;
	@%p5 bra 	$L__BB0_13;
	and.b64  	%rd13, %rd21, 3;
	setp.lt.u64 	%p6, %rd6, 4;
	@%p6 bra 	$L__BB0_8;
	cvt.u64.u32 	%rd78, %r26;
	cvt.u64.u32 	%rd79, %r25;
	mad.lo.s64 	%rd80, %rd78, %rd4, %rd79;
	shr.u64 	%rd81, %rd80, 32;
	ld.global.u64 	%rd82, [%rd5];
	cvta.to.global.u64 	%rd83, %rd82;
	shl.b64 	%rd84, %rd124, 2;
	add.s64 	%rd85, %rd83, %rd84;
	st.global.u32 	[%rd85], %rd80;
	and.b64  	%rd86, %rd80, 4294967295;
	mad.lo.s64 	%rd87, %rd86, %rd4, %rd81;
	shr.u64 	%rd88, %rd87, 32;
	ld.global.u64 	%rd89, [%rd5];
	cvta.to.global.u64 	%rd90, %rd89;
	add.s64 	%rd91, %rd90, %rd84;
	st.global.u32 	[%rd91+4], %rd87;
	and.b64  	%rd92, %rd87, 4294967295;
	mad.lo.s64 	%rd93, %rd92, %rd4, %rd88;
	shr.u64 	%rd94, %rd93, 32;
	ld.global.u64 	%rd95, [%rd5];
	cvta.to.global.u64 	%rd96, %rd95;
	add.s64 	%rd97, %rd96, %rd84;
	st.global.u32 	[%rd97+8], %rd93;
	and.b64  	%rd98, %rd93, 4294967295;
	mad.lo.s64 	%rd99, %rd98, %rd4, %rd94;
	cvt.u32.u64 	%r26, %rd99;
	ld.global.u64 	%rd100, [%rd5];
	cvta.to.global.u64 	%rd101, %rd100;
	add.s64 	%rd102, %rd101, %rd84;
	st.global.u32 	[%rd102+12], %r26;
	{ .reg .b32 tmp; mov.b64 {tmp, %r25}, %rd99; }
	add.s64 	%rd124, %rd124, 4;
$L__BB0_8:
	setp.eq.s64 	%p7, %rd13, 0;
	@%p7 bra 	$L__BB0_13;
	setp.eq.s64 	%p8, %rd13, 1;
	@%p8 bra 	$L__BB0_11;
	cvt.u64.u32 	%rd103, %r26;
	cvt.u64.u32 	%rd104, %r25;
	mad.lo.s64 	%rd105, %rd103, %rd4, %rd104;
	shr.u64 	%rd106, %rd105, 32;
	ld.global.u64 	%rd107, [%rd5];
	cvta.to.global.u64 	%rd108, %rd107;
	shl.b64 	%rd109, %rd124, 2;
	add.s64 	%rd110, %rd108, %rd109;
	st.global.u32 	[%rd110], %rd105;
	and.b64  	%rd111, %rd105, 4294967295;
	mad.lo.s64 	%rd112, %rd111, %rd4, %rd106;
	cvt.u32.u64 	%r26, %rd112;
	ld.global.u64 	%rd113, [%rd5];
	cvta.to.global.u64 	%rd114, %rd113;
	add.s64 	%rd115, %rd114, %rd109;
	st.global.u32 	[%rd115+4], %r26;
	{ .reg .b32 tmp; mov.b64 {tmp, %r25}, %rd112; }
	add.s64 	%rd124, %rd124, 2;
$L__BB0_11:
	and.b64  	%rd116, %rd21, 1;
	setp.eq.b64 	%p9, %rd116, 1;
	not.pred 	%p10, %p9;
	@%p10 bra 	$L__BB0_13;
	mad.lo.s32 	%r22, %r26, %r17, %r25;
	ld.global.u64 	%rd117, [%rd5];
	cvta.to.global.u64 	%rd118, %rd117;
	shl.b64 	%rd119, %rd124, 2;
	add.s64 	%rd120, %rd118, %rd119;
	st.global.u32 	[%rd120], %r22;
$L__BB0_13:
	ret;

}
	// .globl	mwc_find_seed_kernel
.visible .entry mwc_find_seed_kernel(
	.param .u32 mwc_find_seed_kernel_param_0,
	.param .u64 mwc_find_seed_kernel_param_1,
	.param .u64 mwc_find_seed_kernel_param_2,
	.param .u32 mwc_find_seed_kernel_param_3,
	.param .u32 mwc_find_seed_kernel_param_4,
	.param .u32 mwc_find_seed_kernel_param_5,
	.param .u64 .ptr .align 1 mwc_find_seed_kernel_param_6,
	.param .u64 mwc_find_seed_kernel_param_7,
	.param .u64 .ptr .align 1 mwc_find_seed_kernel_param_8,
	.param .u64 mwc_find_seed_kernel_param_9,
	.param .u64 .ptr .align 1 mwc_find_seed_kernel_param_10
)
{
	.local .align 16 .b8 	__local_depot1[80];
	.reg .b64 	%SP;
	.reg .b64 	%SPL;
	.reg .pred 	%p<16>;
	.reg .b32 	%r<94>;
	.reg .b64 	%rd<120>;

	mov.u64 	%SPL, __local_depot1;
	cvta.local.u64 	%SP, %SPL;
	ld.param.u32 	%r19, [mwc_find_seed_kernel_param_0];
	ld.param.u32 	%r23, [mwc_find_seed_kernel_param_1];
	ld.param.u64 	%rd23, [mwc_find_seed_kernel_param_2];
	ld.param.u32 	%r20, [mwc_find_seed_kernel_param_3];
	ld.param.u32 	%r21, [mwc_find_seed_kernel_param_4];
	ld.param.u32 	%r22, [mwc_find_seed_kernel_param_5];
	ld.param.u64 	%rd20, [mwc_find_seed_kernel_param_7];
	ld.param.u64 	%rd22, [mwc_find_seed_kernel_param_9];
	ld.param.u64 	%rd24, [mwc_find_seed_kernel_param_10];
	cvta.to.global.u64 	%rd1, %rd24;
	add.u64 	%rd2, %SPL, 0;
	add.u64 	%rd3, %SPL, 64;
	mov.u32 	%r24, %ctaid.x;
	mov.u32 	%r25, %ntid.x;
	mov.u32 	%r26, %tid.x;
	mad.lo.s32 	%r27, %r24, %r25, %r26;
	add.s32 	%r89, %r27, %r23;
	cvt.s64.s32 	%rd27, %r89;
	setp.lt.u64 	%p1, %rd23, %rd27;
	@%p1 bra 	$L__BB1_23;
	atom.global.or.b32 	%r28, [%rd1], 0;
	cvt.u64.u32 	%rd28, %r28;
	setp.le.u64 	%p2, %rd22, %rd28;
	@%p2 bra 	$L__BB1_23;
	cvt.u64.u32 	%rd4, %r19;
	and.b32  	%r29, %r89, 33554431;
	setp.ne.s32 	%p3, %r29, 0;
	@%p3 bra 	$L__BB1_4;
	add.u64 	%rd29, %SP, 72;
	add.u64 	%rd30, %SPL, 72;
	st.local.u32 	[%rd30], %r89;
	mov.u64 	%rd31, $str;
	cvta.global.u64 	%rd32, %rd31;
	{ // callseq 0, 0
	.param .b64 param0;
	st.param.b64 	[param0], %rd32;
	.param .b64 param1;
	st.param.b64 	[param1], %rd29;
	.param .b32 retval0;
	call.uni (retval0), 
	vprintf, 
	(
	param0, 
	param1
	);
	ld.param.b32 	%r30, [retval0];
	} // callseq 0
$L__BB1_4:
	mov.b32 	%r32, 0;
	st.local.v2.u32 	[%rd3], {%r32, %r32};
	cvt.u64.u32 	%rd5, %r21;
	setp.eq.s32 	%p4, %r21, 0;
	@%p4 bra 	$L__BB1_23;
	setp.eq.s64 	%p5, %rd20, 0;
	@%p5 bra 	$L__BB1_14;
	mov.b64 	%rd118, 0;
	mov.u32 	%r92, %r20;
	mov.u32 	%r93, %r89;
$L__BB1_7:
	cvt.u64.u32 	%rd35, %r93;
	cvt.u64.u32 	%rd36, %r92;
	mad.lo.s64 	%rd37, %rd35, %rd4, %rd36;
	{ .reg .b32 tmp; mov.b64 {tmp, %r92}, %rd37; }
	cvt.u32.u64 	%r93, %rd37;
	mad.lo.s32 	%r33, %r19, %r93, %r20;
	rem.u32 	%r34, %r33, %r22;
	shl.b64 	%rd38, %rd118, 4;
	and.b64  	%rd14, %rd38, 16;
	shl.b64 	%rd39, %rd118, 2;
	and.b64  	%rd40, %rd39, 4;
	add.s64 	%rd41, %rd3, %rd40;
	ld.local.u32 	%r18, [%rd41];
	cvt.u64.u32 	%rd42, %r18;
	add.s64 	%rd43, %rd14, %rd42;
	shl.b64 	%rd44, %rd43, 1;
	add.s64 	%rd45, %rd2, %rd44;
	st.local.u16 	[%rd45], %r34;
	add.s32 	%r35, %r18, 1;
	and.b32  	%r36, %r35, 15;
	st.local.u32 	[%rd41], %r36;
	mov.b64 	%rd119, 0;
$L__BB1_8:
	ld.param.u64 	%rd113, [mwc_find_seed_kernel_param_6];
	cvta.to.global.u64 	%rd46, %rd113;
	shl.b64 	%rd47, %rd119, 2;
	add.s64 	%rd48, %rd46, %rd47;
	ld.global.u32 	%r37, [%rd48];
	cvt.u64.u32 	%rd49, %r35;
	add.s64 	%rd50, %rd119, %rd49;
	and.b64  	%rd51, %rd50, 15;
	add.s64 	%rd52, %rd14, %rd51;
	shl.b64 	%rd53, %rd52, 1;
	add.s64 	%rd54, %rd2, %rd53;
	ld.local.u16 	%r39, [%rd54];
	setp.ne.s32 	%p6, %r37, %r39;
	@%p6 bra 	$L__BB1_13;
	add.s64 	%rd55, %rd20, -1;
	setp.ne.s64 	%p7, %rd119, %rd55;
	@%p7 bra 	$L__BB1_12;
	atom.global.add.u32 	%r40, [%rd1], 1;
	cvt.u64.u32 	%rd16, %r40;
	setp.le.u64 	%p8, %rd22, %rd16;
	@%p8 bra 	$L__BB1_23;
	ld.param.u64 	%rd114, [mwc_find_seed_kernel_param_8];
	cvta.to.global.u64 	%rd56, %rd114;
	shl.b64 	%rd57, %rd16, 2;
	add.s64 	%rd58, %rd56, %rd57;
	st.global.u32 	[%rd58], %r89;
$L__BB1_12:
	add.s64 	%rd119, %rd119, 1;
	setp.ne.s64 	%p9, %rd119, %rd20;
	@%p9 bra 	$L__BB1_8;
$L__BB1_13:
	add.s64 	%rd118, %rd118, 1;
	setp.ne.s64 	%p10, %rd118, %rd5;
	@%p10 bra 	$L__BB1_7;
	bra.uni 	$L__BB1_23;
$L__BB1_14:
	and.b64  	%rd6, %rd5, 7;
	setp.lt.u32 	%p11, %r21, 8;
	mov.b64 	%rd117, 0;
	mov.b32 	%r90, 0;
	mov.u32 	%r91, %r90;
	@%p11 bra 	$L__BB1_18;
	and.b64  	%rd117, %rd5, 4294967288;
	mov.b32 	%r86, 0;
	mov.u64 	%rd115, %rd117;
	mov.u32 	%r91, %r86;
	mov.u32 	%r88, %r20;
$L__BB1_16:
	.pragma "nounroll";
	cvt.u64.u32 	%rd60, %r89;
	cvt.u64.u32 	%rd61, %r88;
	mad.lo.s64 	%rd62, %rd60, %rd4, %rd61;
	cvt.u32.u64 	%r43, %rd62;
	mad.lo.s32 	%r44, %r19, %r43, %r20;
	rem.u32 	%r45, %r44, %r22;
	mul.wide.u32 	%rd63, %r91, 2;
	add.s64 	%rd64, %rd2, %rd63;
	st.local.u16 	[%rd64], %r45;
	shr.u64 	%rd65, %rd62, 32;
	and.b64  	%rd66, %rd62, 4294967295;
	mad.lo.s64 	%rd67, %rd66, %rd4, %rd65;
	cvt.u32.u64 	%r46, %rd67;
	mad.lo.s32 	%r47, %r19, %r46, %r20;
	rem.u32 	%r48, %r47, %r22;
	mul.wide.u32 	%rd68, %r86, 2;
	add.s64 	%rd69, %rd2, %rd68;
	st.local.u16 	[%rd69+32], %r48;
	shr.u64 	%rd70, %rd67, 32;
	and.b64  	%rd71, %rd67, 4294967295;
	mad.lo.s64 	%rd72, %rd71, %rd4, %rd70;
	cvt.u32.u64 	%r49, %rd72;
	mad.lo.s32 	%r50, %r19, %r49, %r20;
	rem.u32 	%r51, %r50, %r22;
	shl.b32 	%r52, %r91, 1;
	add.s32 	%r53, %r52, 2;
	cvt.u64.u32 	%rd73, %r53;
	and.b64  	%rd74, %rd73, 30;
	add.s64 	%rd75, %rd2, %rd74;
	st.local.u16 	[%rd75], %r51;
	shr.u64 	%rd76, %rd72, 32;
	and.b64  	%rd77, %rd72, 4294967295;
	mad.lo.s64 	%rd78, %rd77, %rd4, %rd76;
	cvt.u32.u64 	%r54, %rd78;
	mad.lo.s32 	%r55, %r19, %r54, %r20;
	rem.u32 	%r56, %r55, %r22;
	shl.b32 	%r57, %r86, 1;
	add.s32 	%r58, %r57, 2;
	cvt.u64.u32 	%rd79, %r58;
	and.b64  	%rd80, %rd79, 30;
	add.s64 	%rd81, %rd2, %rd80;
	st.local.u16 	[%rd81+32], %r56;
	shr.u64 	%rd82, %rd78, 32;
	and.b64  	%rd83, %rd78, 4294967295;
	mad.lo.s64 	%rd84, %rd83, %rd4, %rd82;
	cvt.u32.u64 	%r59, %rd84;
	mad.lo.s32 	%r60, %r19, %r59, %r20;
	rem.u32 	%r61, %r60, %r22;
	add.s32 	%r62, %r52, 4;
	cvt.u64.u32 	%rd85, %r62;
	and.b64  	%rd86, %rd85, 30;
	add.s64 	%rd87, %rd2, %rd86;
	st.local.u16 	[%rd87], %r61;
	shr.u64 	%rd88, %rd84, 32;
	and.b64  	%rd89, %rd84, 4294967295;
	mad.lo.s64 	%rd90, %rd89, %rd4, %rd88;
	cvt.u32.u64 	%r63, %rd90;
	mad.lo.s32 	%r64, %r19, %r63, %r20;
	rem.u32 	%r65, %r64, %r22;
	add.s32 	%r66, %r57, 4;
	cvt.u64.u32 	%rd91, %r66;
	and.b64  	%rd92, %rd91, 30;
	add.s64 	%rd93, %rd2, %rd92;
	st.local.u16 	[%rd93+32], %r65;
	shr.u64 	%rd94, %rd90, 32;
	and.b64  	%rd95, %rd90, 4294967295;
	mad.lo.s64 	%rd96, %rd95, %rd4, %rd94;
	cvt.u32.u64 	%r67, %rd96;
	mad.lo.s32 	%r68, %r19, %r67, %r20;
	rem.u32 	%r69, %r68, %r22;
	add.s32 	%r70, %r52, 6;
	cvt.u64.u32 	%rd97, %r70;
	and.b64  	%rd98, %rd97, 30;
	add.s64 	%rd99, %rd2, %rd98;
	st.local.u16 	[%rd99], %r69;
	add.s32 	%r71, %r91, 4;
	and.b32  	%r91, %r71, 15;
	shr.u64 	%rd100, %rd96, 32;
	and.b64  	%rd101, %rd96, 4294967295;
	mad.lo.s64 	%rd102, %rd101, %rd4, %rd100;
	cvt.u32.u64 	%r89, %rd102;
	mad.lo.s32 	%r72, %r19, %r89, %r20;
	rem.u32 	%r73, %r72, %r22;
	add.s32 	%r74, %r57, 6;
	cvt.u64.u32 	%rd103, %r74;
	and.b64  	%rd104, %rd103, 30;
	add.s64 	%rd105, %rd2, %rd104;
	st.local.u16 	[%rd105+32], %r73;
	add.s32 	%r75, %r86, 4;
	and.b32  	%r86, %r75, 15;
	{ .reg .b32 tmp; mov.b64 {tmp, %r88}, %rd102; }
	add.s64 	%rd115, %rd115, -8;
	setp.ne.s64 	%p12, %rd115, 0;
	@%p12 bra 	$L__BB1_16;
	mov.b64 	%rd106, {%r91, %r86};
	st.local.v2.u32 	[%rd3], {%r91, %r86};
	{ .reg .b32 tmp; mov.b64 {tmp, %r90}, %rd106; }
$L__BB1_18:
	setp.eq.s64 	%p13, %rd6, 0;
	@%p13 bra 	$L__BB1_23;
	setp.lt.u64 	%p14, %rd6, 4;
	@%p14 bra 	$L__BB1_21;
	add.s32 	%r76, %r91, 2;
	and.b32  	%r77, %r76, 15;
	st.local.u32 	[%rd3], %r77;
	add.s32 	%r78, %r90, 2;
	and.b32  	%r79, %r78, 15;
	st.local.u32 	[%rd3+4], %r79;
	add.s64 	%rd117, %rd117, 4;
$L__BB1_21:
	and.b64  	%rd107, %rd5, 2;
	setp.eq.s64 	%p15, %rd107, 0;
	@%p15 bra 	$L__BB1_23;
	shl.b64 	%rd108, %rd117, 2;
	and.b64  	%rd109, %rd108, 4;
	add.s64 	%rd110, %rd3, %rd109;
	ld.local.u32 	%r80, [%rd110];
	add.s32 	%r81, %r80, 1;
	and.b32  	%r82, %r81, 15;
	st.local.u32 	[%rd110], %r82;
	xor.b64  	%rd111, %rd109, 4;
	add.s64 	%rd112, %rd3, %rd111;
	ld.local.u32 	%r83, [%rd112];
	add.s32 	%r84, %r83, 1;
	and.b32  	%r85, %r84, 15;
	st.local.u32 	[%rd112], %r85;
$L__BB1_23:
	ret;

}


// ===== COMPILED SASS (sm_100) =====

	.target	sm_100

	.elftype	@"ET_EXEC"


//--------------------- .note.nv.tkinfo           --------------------------
	.section	.note.nv.tkinfo,"",@"SHT_NOTE"
	.sectionflags	@"SHF_NOTE_NV_TKINFO"
	.tkinfo
        /*0018*/ 	.word	0x00000002
        /*0030*/ 	.string	""
        /*0030*/ 	.string	"ptxas"
        /*0030*/ 	.string	"Cuda compilation tools, release 13.0, V13.0.88"
        /*0030*/ 	.string	"Build cuda_13.0.r13.0/compiler.36424714_0"
        /*0030*/ 	.string	"-arch sm_100 -m 64 "



//--------------------- .note.nv.cuinfo           --------------------------
	.section	.note.nv.cuinfo,"",@"SHT_NOTE"
	.sectionflags	@"SHF_NOTE_NV_CUINFO"
        /*0018*/ 	.short	0x0002
        /*001a*/ 	.short	0x0064
        /*001c*/ 	.short	0x0082
	.zero		2


//--------------------- .nv.info                  --------------------------
	.section	.nv.info,"",@"SHT_CUDA_INFO"
	.align	4


	//----- nvinfo : EIATTR_REGCOUNT
	.align		4
        /*0000*/ 	.byte	0x04, 0x2f
        /*0002*/ 	.short	(.L_2 - .L_1)
	.align		4
.L_1:
        /*0004*/ 	.word	index@(mwc_store_output_kernel)
        /*0008*/ 	.word	0x00000016


	//----- nvinfo : EIATTR_FRAME_SIZE
	.align		4
.L_2:
        /*000c*/ 	.byte	0x04, 0x11
        /*000e*/ 	.short	(.L_4 - .L_3)
	.align		4
.L_3:
        /*0010*/ 	.word	index@(mwc_store_output_kernel)
        /*0014*/ 	.word	0x00000000


	//----- nvinfo : EIATTR_REGCOUNT
	.align		4
.L_4:
        /*0018*/ 	.byte	0x04, 0x2f
        /*001a*/ 	.short	(.L_6 - .L_5)
	.align		4
.L_5:
        /*001c*/ 	.word	index@(mwc_find_seed_kernel)
        /*0020*/ 	.word	0x00000020


	//----- nvinfo : EIATTR_FRAME_SIZE
	.align		4
.L_6:
        /*0024*/ 	.byte	0x04, 0x11
        /*0026*/ 	.short	(.L_8 - .L_7)
	.align		4
.L_7:
        /*0028*/ 	.word	index@(mwc_find_seed_kernel)
        /*002c*/ 	.word	0x00000050


	//----- nvinfo : EIATTR_MIN_STACK_SIZE
	.align		4
.L_8:
        /*0030*/ 	.byte	0x04, 0x12
        /*0032*/ 	.short	(.L_10 - .L_9)
	.align		4
.L_9:
        /*0034*/ 	.word	index@(mwc_find_seed_kernel)
        /*0038*/ 	.word	0x00000050


	//----- nvinfo : EIATTR_MIN_STACK_SIZE
	.align		4
.L_10:
        /*003c*/ 	.byte	0x04, 0x12
        /*003e*/ 	.short	(.L_12 - .L_11)
	.align		4
.L_11:
        /*0040*/ 	.word	index@(mwc_store_output_kernel)
        /*0044*/ 	.word	0x00000000
.L_12:


//--------------------- .nv.compat                --------------------------
	.section	.nv.compat,"",@"SHT_CUDA_COMPAT_INFO"
	.align	4
        /*0000*/ 	.byte	0x02, 0x09, 0x00, 0x00, 0x02, 0x02, 0x01, 0x00, 0x02, 0x05, 0x05, 0x00, 0x03, 0x07, 0x01, 0x01
        /*0010*/ 	.byte	0x02, 0x03, 0x00, 0x00, 0x02, 0x06, 0x01, 0x00, 0x04, 0x0b, 0x08, 0x00, 0x09, 0x00, 0x00, 0x00
        /*0020*/ 	.byte	0x00, 0x00, 0x00, 0x00


//--------------------- .nv.info.mwc_find_seed_kernel --------------------------
	.section	.nv.info.mwc_find_seed_kernel,"",@"SHT_CUDA_INFO"
	.sectionflags	@""
	.align	4


	//----- nvinfo : EIATTR_CUDA_API_VERSION
	.align		4
        /*0000*/ 	.byte	0x04, 0x37
        /*0002*/ 	.short	(.L_14 - .L_13)
.L_13:
        /*0004*/ 	.word	0x00000082


	//----- nvinfo : EIATTR_KPARAM_INFO
	.align		4
.L_14:
        /*0008*/ 	.byte	0x04, 0x17
        /*000a*/ 	.short	(.L_16 - .L_15)
.L_15:
        /*000c*/ 	.word	0x00000000
        /*0010*/ 	.short	0x000a
        /*0012*/ 	.short	0x0048
        /*0014*/ 	.byte	0x00, 0xf5, 0x21, 0x00


	//----- nvinfo : EIATTR_KPARAM_INFO
	.align		4
.L_16:
        /*0018*/ 	.byte	0x04, 0x17
        /*001a*/ 	.short	(.L_18 - .L_17)
.L_17:
        /*001c*/ 	.word	0x00000000
        /*0020*/ 	.short	0x0009
        /*0022*/ 	.short	0x0040
        /*0024*/ 	.byte	0x00, 0xf0, 0x21, 0x00


	//----- nvinfo : EIATTR_KPARAM_INFO
	.align		4
.L_18:
        /*0028*/ 	.byte	0x04, 0x17
        /*002a*/ 	.short	(.L_20 - .L_19)
.L_19:
        /*002c*/ 	.word	0x00000000
        /*0030*/ 	.short	0x0008
        /*0032*/ 	.short	0x0038
        /*0034*/ 	.byte	0x00, 0xf5, 0x21, 0x00


	//----- nvinfo : EIATTR_KPARAM_INFO
	.align		4
.L_20:
        /*0038*/ 	.byte	0x04, 0x17
        /*003a*/ 	.short	(.L_22 - .L_21)
.L_21:
        /*003c*/ 	.word	0x00000000
        /*0040*/ 	.short	0x0007
        /*0042*/ 	.short	0x0030
        /*0044*/ 	.byte	0x00, 0xf0, 0x21, 0x00


	//----- nvinfo : EIATTR_KPARAM_INFO
	.align		4
.L_22:
        /*0048*/ 	.byte	0x04, 0x17
        /*004a*/ 	.short	(.L_24 - .L_23)
.L_23:
        /*004c*/ 	.word	0x00000000
        /*0050*/ 	.short	0x0006
        /*0052*/ 	.short	0x0028
        /*0054*/ 	.byte	0x00, 0xf5, 0x21, 0x00


	//----- nvinfo : EIATTR_KPARAM_INFO
	.align		4
.L_24:
        /*0058*/ 	.byte	0x04, 0x17
        /*005a*/ 	.short	(.L_26 - .L_25)
.L_25:
        /*005c*/ 	.word	0x00000000
        /*0060*/ 	.short	0x0005
        /*0062*/ 	.short	0x0020
        /*0064*/ 	.byte	0x00, 0xf0, 0x11, 0x00


	//----- nvinfo : EIATTR_KPARAM_INFO
	.align		4
.L_26:
        /*0068*/ 	.byte	0x04, 0x17
        /*006a*/ 	.short	(.L_28 - .L_27)
.L_27:
        /*006c*/ 	.word	0x00000000
        /*0070*/ 	.short	0x0004
        /*0072*/ 	.short	0x001c
        /*0074*/ 	.byte	0x00, 0xf0, 0x11, 0x00


	//----- nvinfo : EIATTR_KPARAM_INFO
	.align		4
.L_28:
        /*0078*/ 	.byte	0x04, 0x17
        /*007a*/ 	.short	(.L_30 - .L_29)
.L_29:
        /*007c*/ 	.word	0x00000000
        /*0080*/ 	.short	0x0003
        /*0082*/ 	.short	0x0018
        /*0084*/ 	.byte	0x00, 0xf0, 0x11, 0x00


	//----- nvinfo : EIATTR_KPARAM_INFO
	.align		4
.L_30:
        /*0088*/ 	.byte	0x04, 0x17
        /*008a*/ 	.short	(.L_32 - .L_31)
.L_31:
        /*008c*/ 	.word	0x00000000
        /*0090*/ 	.short	0x0002
        /*0092*/ 	.short	0x0010
        /*0094*/ 	.byte	0x00, 0xf0, 0x21, 0x00


	//----- nvinfo : EIATTR_KPARAM_INFO
	.align		4
.L_32:
        /*0098*/ 	.byte	0x04, 0x17
        /*009a*/ 	.short	(.L_34 - .L_33)
.L_33:
        /*009c*/ 	.word	0x00000000
        /*00a0*/ 	.short	0x0001
        /*00a2*/ 	.short	0x0008
        /*00a4*/ 	.byte	0x00, 0xf0, 0x21, 0x00


	//----- nvinfo : EIATTR_KPARAM_INFO
	.align		4
.L_34:
        /*00a8*/ 	.byte	0x04, 0x17
        /*00aa*/ 	.short	(.L_36 - .L_35)
.L_35:
        /*00ac*/ 	.word	0x00000000
        /*00b0*/ 	.short	0x0000
        /*00b2*/ 	.short	0x0000
        /*00b4*/ 	.byte	0x00, 0xf0, 0x11, 0x00


	//----- nvinfo : EIATTR_SPARSE_MMA_MASK
	.align		4
.L_36:
        /*00b8*/ 	.byte	0x03, 0x50
        /*00ba*/ 	.short	0x0000


	//----- nvinfo : EIATTR_MAXREG_COUNT
	.align		4
        /*00bc*/ 	.byte	0x03, 0x1b
        /*00be*/ 	.short	0x00ff


	//----- nvinfo : EIATTR_EXTERNS
	.align		4
        /*00c0*/ 	.byte	0x04, 0x0f
        /*00c2*/ 	.short	(.L_38 - .L_37)


	//   ....[0]....
	.align		4
.L_37:
        /*00c4*/ 	.word	index@(vprintf)


	//----- nvinfo : EIATTR_MERCURY_ISA_VERSION
	.align		4
.L_38:
        /*00c8*/ 	.byte	0x03, 0x5f
        /*00ca*/ 	.short	0x0101


	//----- nvinfo : EIATTR_INT_WARP_WIDE_INSTR_OFFSETS
	.align		4
        /*00cc*/ 	.byte	0x04, 0x31
        /*00ce*/ 	.short	(.L_40 - .L_39)


	//   ....[0]....
.L_39:
        /*00d0*/ 	.word	0x00000730


	//   ....[1]....
        /*00d4*/ 	.word	0x000007c0


	//----- nvinfo : EIATTR_VRC_CTA_INIT_COUNT
	.align		4
.L_40:
        /*00d8*/ 	.byte	0x02, 0x4a
	.zero		1
	.zero		1


	//----- nvinfo : EIATTR_SYSCALL_OFFSETS
	.align		4
        /*00dc*/ 	.byte	0x04, 0x46
        /*00de*/ 	.short	(.L_42 - .L_41)


	//   ....[0]....
.L_41:
        /*00e0*/ 	.word	0x00000260


	//----- nvinfo : EIATTR_EXIT_INSTR_OFFSETS
	.align		4
.L_42:
        /*00e4*/ 	.byte	0x04, 0x1c
        /*00e6*/ 	.short	(.L_44 - .L_43)


	//   ....[0]....
.L_43:
        /*00e8*/ 	.word	0x000000d0


	//   ....[1]....
        /*00ec*/ 	.word	0x00000140


	//   ....[2]....
        /*00f0*/ 	.word	0x000002b0


	//   ....[3]....
        /*00f4*/ 	.word	0x00000800


	//   ....[4]....
        /*00f8*/ 	.word	0x000008c0


	//   ....[5]....
        /*00fc*/ 	.word	0x00001320


	//   ....[6]....
        /*0100*/ 	.word	0x000013c0


	//   ....[7]....
        /*0104*/ 	.word	0x000014a0


	//----- nvinfo : EIATTR_CRS_STACK_SIZE
	.align		4
.L_44:
        /*0108*/ 	.byte	0x04, 0x1e
        /*010a*/ 	.short	(.L_46 - .L_45)
.L_45:
        /*010c*/ 	.word	0x00000000


	//----- nvinfo : EIATTR_CBANK_PARAM_SIZE
	.align		4
.L_46:
        /*0110*/ 	.byte	0x03, 0x19
        /*0112*/ 	.short	0x0050


	//----- nvinfo : EIATTR_PARAM_CBANK
	.align		4
        /*0114*/ 	.byte	0x04, 0x0a
        /*0116*/ 	.short	(.L_48 - .L_47)
	.align		4
.L_47:
        /*0118*/ 	.word	index@(.nv.constant0.mwc_find_seed_kernel)
        /*011c*/ 	.short	0x0380
        /*011e*/ 	.short	0x0050


	//----- nvinfo : EIATTR_SW_WAR
	.align		4
.L_48:
        /*0120*/ 	.byte	0x04, 0x36
        /*0122*/ 	.short	(.L_50 - .L_49)
.L_49:
        /*0124*/ 	.word	0x00000008
.L_50:


//--------------------- .nv.info.mwc_store_output_kernel --------------------------
	.section	.nv.info.mwc_store_output_kernel,"",@"SHT_CUDA_INFO"
	.sectionflags	@""
	.align	4


	//----- nvinfo : EIATTR_CUDA_API_VERSION
	.align		4
        /*0000*/ 	.byte	0x04, 0x37
        /*0002*/ 	.short	(.L_52 - .L_51)
.L_51:
        /*0004*/ 	.word	0x00000082


	//----- nvinfo : EIATTR_KPARAM_INFO
	.align		4
.L_52:
        /*0008*/ 	.byte	0x04, 0x17
        /*000a*/ 	.short	(.L_54 - .L_53)
.L_53:
        /*000c*/ 	.word	0x00000000
        /*0010*/ 	.short	0x0005
        /*0012*/ 	.short	0x0028
        /*0014*/ 	.byte	0x00, 0xf0, 0x21, 0x00


	//----- nvinfo : EIATTR_KPARAM_INFO
	.align		4
.L_54:
        /*0018*/ 	.byte	0x04, 0x17
        /*001a*/ 	.short	(.L_56 - .L_55)
.L_55:
        /*001c*/ 	.word	0x00000000
        /*0020*/ 	.short	0x0004
        /*0022*/ 	.short	0x0020
        /*0024*/ 	.byte	0x00, 0xf5, 0x21, 0x00


	//----- nvinfo : EIATTR_KPARAM_INFO
	.align		4
.L_56:
        /*0028*/ 	.byte	0x04, 0x17
        /*002a*/ 	.short	(.L_58 - .L_57)
.L_57:
        /*002c*/ 	.word	0x00000000
        /*0030*/ 	.short	0x0003
        /*0032*/ 	.short	0x0018
        /*0034*/ 	.byte	0x00, 0xf5, 0x21, 0x00


	//----- nvinfo : EIATTR_KPARAM_INFO
	.align		4
.L_58:
        /*0038*/ 	.byte	0x04, 0x17
        /*003a*/ 	.short	(.L_60 - .L_59)
.L_59:
        /*003c*/ 	.word	0x00000000
        /*0040*/ 	.short	0x0002
        /*0042*/ 	.short	0x0010
        /*0044*/ 	.byte	0x00, 0xf5, 0x21, 0x00


	//----- nvinfo : EIATTR_KPARAM_INFO
	.align		4
.L_60:
        /*0048*/ 	.byte	0x04, 0x17
        /*004a*/ 	.short	(.L_62 - .L_61)
.L_61:
        /*004c*/ 	.word	0x00000000
        /*0050*/ 	.short	0x0001
        /*0052*/ 	.short	0x0008
        /*0054*/ 	.byte	0x00, 0xf0, 0x21, 0x00


	//----- nvinfo : EIATTR_KPARAM_INFO
	.align		4
.L_62:
        /*0058*/ 	.byte	0x04, 0x17
        /*005a*/ 	.short	(.L_64 - .L_63)
.L_63:
        /*005c*/ 	.word	0x00000000
        /*0060*/ 	.short	0x0000
        /*0062*/ 	.short	0x0000
        /*0064*/ 	.byte	0x00, 0xf0, 0x11, 0x00


	//----- nvinfo : EIATTR_SPARSE_MMA_MASK
	.align		4
.L_64:
        /*0068*/ 	.byte	0x03, 0x50
        /*006a*/ 	.short	0x0000


	//----- nvinfo : EIATTR_MAXREG_COUNT
	.align		4
        /*006c*/ 	.byte	0x03, 0x1b
        /*006e*/ 	.short	0x00ff


	//----- nvinfo : EIATTR_MERCURY_ISA_VERSION
	.align		4
        /*0070*/ 	.byte	0x03, 0x5f
        /*0072*/ 	.short	0x0101


	//----- nvinfo : EIATTR_VRC_CTA_INIT_COUNT
	.align		4
        /*0074*/ 	.byte	0x02, 0x4a
	.zero		1
	.zero		1


	//----- nvinfo : EIATTR_EXIT_INSTR_OFFSETS
	.align		4
        /*0078*/ 	.byte	0x04, 0x1c
        /*007a*/ 	.short	(.L_66 - .L_65)


	//   ....[0]....
.L_65:
        /*007c*/ 	.word	0x00000090


	//   ....[1]....
        /*0080*/ 	.word	0x000000d0


	//   ....[2]....
        /*0084*/ 	.word	0x000006b0


	//   ....[3]....
        /*0088*/ 	.word	0x00000950


	//   ....[4]....
        /*008c*/ 	.word	0x00000b10


	//   ....[5]....
        /*0090*/ 	.word	0x00000b80


	//----- nvinfo : EIATTR_CBANK_PARAM_SIZE
	.align		4
.L_66:
        /*0094*/ 	.byte	0x03, 0x19
        /*0096*/ 	.short	0x0030


	//----- nvinfo : EIATTR_PARAM_CBANK
	.align		4
        /*0098*/ 	.byte	0x04, 0x0a
        /*009a*/ 	.short	(.L_68 - .L_67)
	.align		4
.L_67:
        /*009c*/ 	.word	index@(.nv.constant0.mwc_store_output_kernel)
        /*00a0*/ 	.short	0x0380
        /*00a2*/ 	.short	0x0030


	//----- nvinfo : EIATTR_SW_WAR
	.align		4
.L_68:
        /*00a4*/ 	.byte	0x04, 0x36
        /*00a6*/ 	.short	(.L_70 - .L_69)
.L_69:
        /*00a8*/ 	.word	0x00000008
.L_70:


//--------------------- .nv.callgraph             --------------------------
	.section	.nv.callgraph,"",@"SHT_CUDA_CALLGRAPH"
	.align	4
	.sectionentsize	8
	.align		4
        /*0000*/ 	.word	0x00000000
	.align		4
        /*0004*/ 	.word	0xffffffff
	.align		4
        /*0008*/ 	.word	index@(mwc_find_seed_kernel)
	.align		4
        /*000c*/ 	.word	index@(vprintf)
	.align		4
        /*0010*/ 	.word	0x00000000
	.align		4
        /*0014*/ 	.word	0xfffffffe
	.align		4
        /*0018*/ 	.word	0x00000000
	.align		4
        /*001c*/ 	.word	0xfffffffd
	.align		4
        /*0020*/ 	.word	0x00000000
	.align		4
        /*0024*/ 	.word	0xfffffffc


//--------------------- .nv.constant4             --------------------------
	.section	.nv.constant4,"a",@progbits
	.align	8
	.align		8
.nv.constant4:
        /*0000*/ 	.dword	vprintf
	.align		8
        /*0008*/ 	.dword	$str


//--------------------- .text.mwc_find_seed_kernel --------------------------
	.section	.text.mwc_find_seed_kernel,"ax",@progbits
	.align	128
        .global         mwc_find_seed_kernel
        .type           mwc_find_seed_kernel,@function
        .size           mwc_find_seed_kernel,(.L_x_18 - mwc_find_seed_kernel)
        .other          mwc_find_seed_kernel,@"STO_CUDA_ENTRY STV_DEFAULT"
mwc_find_seed_kernel:
.text.mwc_find_seed_kernel:
[----:B------:R-:W0:Y:S01]  /*0000*/  LDC R1, c[0x0][0x37c] ;  /* 0x0000df00ff017b82 */ /* 0x000e220000000800 */
[----:B------:R-:W1:Y:S01]  /*0010*/  S2R R3, SR_TID.X ;  /* 0x0000000000037919 */ /* 0x000e620000002100 */
[----:B------:R-:W2:Y:S06]  /*0020*/  LDCU UR44, c[0x0][0x2fc] ;  /* 0x00005f80ff2c77ac */ /* 0x000eac0008000800 */
[----:B------:R-:W1:Y:S01]  /*0030*/  S2UR UR4, SR_CTAID.X ;  /* 0x00000000000479c3 */ /* 0x000e620000002500 */
[----:B0-----:R-:W-:Y:S01]  /*0040*/  VIADD R1, R1, 0xffffffb0 ;  /* 0xffffffb001017836 */ /* 0x001fe20000000000 */
[----:B------:R-:W0:Y:S01]  /*0050*/  LDCU UR5, c[0x0][0x388] ;  /* 0x00007100ff0577ac */ /* 0x000e220008000800 */
[----:B------:R-:W3:Y:S05]  /*0060*/  LDCU.64 UR6, c[0x0][0x390] ;  /* 0x00007200ff0677ac */ /* 0x000eea0008000a00 */
[----:B------:R-:W1:Y:S02]  /*0070*/  LDC R0, c[0x0][0x360] ;  /* 0x0000d800ff007b82 */ /* 0x000e640000000800 */
[----:B-1----:R-:W-:-:S04]  /*0080*/  IMAD R0, R0, UR4, R3 ;  /* 0x0000000400007c24 */ /* 0x002fc8000f8e0203 */
[----:B0-----:R-:W-:-:S05]  /*0090*/  VIADD R16, R0, UR5 ;  /* 0x0000000500107c36 */ /* 0x001fca0008000000 */
[----:B---3--:R-:W-:Y:S02]  /*00a0*/  ISETP.GT.U32.AND P0, PT, R16, UR6, PT ;  /* 0x0000000610007c0c */ /* 0x008fe4000bf04070 */
[----:B------:R-:W-:-:S04]  /*00b0*/  SHF.R.S32.HI R0, RZ, 0x1f, R16 ;  /* 0x0000001fff007819 */ /* 0x000fc80000011410 */
[----:B------:R-:W-:-:S13]  /*00c0*/  ISETP.GT.U32.AND.EX P0, PT, R0, UR7, PT, P0 ;  /* 0x0000000700007c0c */ /* 0x000fda000bf04100 */
[----:B--2---:R-:W-:Y:S05]  /*00d0*/  @P0 EXIT ;  /* 0x000000000000094d */ /* 0x004fea0003800000 */
[----:B------:R-:W0:Y:S01]  /*00e0*/  LDC.64 R2, c[0x0][0x3c8] ;  /* 0x0000f200ff027b82 */ /* 0x000e220000000a00 */
[----:B------:R-:W0:Y:S01]  /*00f0*/  LDCU.64 UR36, c[0x0][0x358] ;  /* 0x00006b00ff2477ac */ /* 0x000e220008000a00 */
[----:B------:R-:W1:Y:S01]  /*0100*/  LDCU.64 UR4, c[0x0][0x3c0] ;  /* 0x00007800ff0477ac */ /* 0x000e620008000a00 */
[----:B0-----:R-:W1:Y:S02]  /*0110*/  ATOMG.E.OR.STRONG.GPU PT, R2, desc[UR36][R2.64], RZ ;  /* 0x800000ff020279a8 */ /* 0x001e64000b1ef124 */
[----:B-1----:R-:W-:-:S04]  /*0120*/  ISETP.GE.U32.AND P0, PT, R2, UR4, PT ;  /* 0x0000000402007c0c */ /* 0x002fc8000bf06070 */
[----:B------:R-:W-:-:S13]  /*0130*/  ISETP.GE.U32.AND.EX P0, PT, RZ, UR5, PT, P0 ;  /* 0x00000005ff007c0c */ /* 0x000fda000bf06100 */
[----:B------:R-:W-:Y:S05]  /*0140*/  @P0 EXIT ;  /* 0x000000000000094d */ /* 0x000fea0003800000 */
[----:B------:R-:W-:Y:S01]  /*0150*/  LOP3.LUT P0, RZ, R16, 0x1ffffff, RZ, 0xc0, !PT ;  /* 0x01ffffff10ff7812 */ /* 0x000fe2000780c0ff */
[----:B------:R-:W0:Y:S01]  /*0160*/  LDCU UR45, c[0x0][0x380] ;  /* 0x00007000ff2d77ac */ /* 0x000e220008000800 */
[----:B------:R-:W-:Y:S01]  /*0170*/  BSSY.RECONVERGENT B6, `(.L_x_0) ;  /* 0x0000010000067945 */ /* 0x000fe20003800200 */
[----:B------:R-:W1:Y:S01]  /*0180*/  LDCU.64 UR38, c[0x0][0x3c0] ;  /* 0x00007800ff2677ac */ /* 0x000e620008000a00 */
[----:B------:R-:W2:Y:S01]  /*0190*/  LDCU.64 UR40, c[0x0][0x3a8] ;  /* 0x00007500ff2877ac */ /* 0x000ea20008000a00 */
[----:B------:R-:W3:Y:S08]  /*01a0*/  LDCU.64 UR42, c[0x0][0x3b8] ;  /* 0x00007700ff2a77ac */ /* 0x000ef00008000a00 */
[----:B------:R-:W-:Y:S05]  /*01b0*/  @P0 BRA `(.L_x_1) ;  /* 0x00000000002c0947 */ /* 0x000fea0003800000 */
[----:B------:R-:W4:Y:S01]  /*01c0*/  LDC R6, c[0x0][0x2f8] ;  /* 0x0000be00ff067b82 */ /* 0x000f220000000800 */
[----:B------:R-:W-:Y:S01]  /*01d0*/  MOV R0, 0x0 ;  /* 0x0000000000007802 */ /* 0x000fe20000000f00 */
[----:B------:R0:W-:Y:S01]  /*01e0*/  STL [R1+0x48], R16 ;  /* 0x0000481001007387 */ /* 0x0001e20000100800 */
[----:B------:R-:W5:Y:S05]  /*01f0*/  LDCU.64 UR4, c[0x4][0x8] ;  /* 0x01000100ff0477ac */ /* 0x000f6a0008000a00 */
[----:B------:R0:W0:Y:S01]  /*0200*/  LDC.64 R2, c[0x4][R0] ;  /* 0x0100000000027b82 */ /* 0x0000220000000a00 */
[----:B-----5:R-:W-:Y:S01]  /*0210*/  IMAD.U32 R4, RZ, RZ, UR4 ;  /* 0x00000004ff047e24 */ /* 0x020fe2000f8e00ff */
[----:B------:R-:W-:-:S02]  /*0220*/  MOV R5, UR5 ;  /* 0x0000000500057c02 */ /* 0x000fc40008000f00 */
[----:B----4-:R-:W-:-:S04]  /*0230*/  IADD3 R6, P0, P1, R1, 0x48, R6 ;  /* 0x0000004801067810 */ /* 0x010fc8000791e006 */
[----:B------:R-:W-:-:S09]  /*0240*/  IADD3.X R7, PT, PT, RZ, UR44, RZ, P0, P1 ;  /* 0x0000002cff077c10 */ /* 0x000fd200087e24ff */
[----:B------:R-:W-:-:S07]  /*0250*/  LEPC R20, `(.L_x_1) ;  /* 0x000000001014794e */ /* 0x000fce0000000000 */
[----:B0123--:R-:W-:Y:S05]  /*0260*/  CALL.ABS.NOINC R2 ;  /* 0x0000000002007343 */ /* 0x00ffea0003c00000 */
.L_x_1:
[----:B0123--:R-:W-:Y:S05]  /*0270*/  BSYNC.RECONVERGENT B6 ;  /* 0x0000000000067941 */ /* 0x00ffea0003800200 */
.L_x_0:
[----:B------:R-:W0:Y:S01]  /*0280*/  LDC R22, c[0x0][0x39c] ;  /* 0x0000e700ff167b82 */ /* 0x000e220000000800 */
[----:B------:R1:W-:Y:S01]  /*0290*/  STL.64 [R1+0x40], RZ ;  /* 0x000040ff01007387 */ /* 0x0003e20000100a00 */
[----:B0-----:R-:W-:-:S13]  /*02a0*/  ISETP.NE.AND P0, PT, R22, RZ, PT ;  /* 0x000000ff1600720c */ /* 0x001fda0003f05270 */
[----:B-1----:R-:W-:Y:S05]  /*02b0*/  @!P0 EXIT ;  /* 0x000000000000894d */ /* 0x002fea0003800000 */
[----:B------:R-:W0:Y:S02]  /*02c0*/  LDCU.64 UR4, c[0x0][0x3b0] ;  /* 0x00007600ff0477ac */ /* 0x000e240008000a00 */
[----:B0-----:R-:W-:-:S04]  /*02d0*/  UISETP.NE.U32.AND UP0, UPT, UR4, URZ, UPT ;  /* 0x000000ff0400728c */ /* 0x001fc8000bf05070 */
[----:B------:R-:W-:-:S09]  /*02e0*/  UISETP.NE.AND.EX UP0, UPT, UR5, URZ, UPT, UP0 ;  /* 0x000000ff0500728c */ /* 0x000fd2000bf05300 */
[----:B------:R-:W-:Y:S05]  /*02f0*/  BRA.U !UP0, `(.L_x_2) ;  /* 0x0000000508747547 */ /* 0x000fea000b800000 */
[----:B------:R-:W0:Y:S01]  /*0300*/  LDCU UR4, c[0x0][0x398] ;  /* 0x00007300ff0477ac */ /* 0x000e220008000800 */
[----:B------:R-:W-:Y:S02]  /*0310*/  IMAD.MOV.U32 R8, RZ, RZ, RZ ;  /* 0x000000ffff087224 */ /* 0x000fe400078e00ff */
[----:B------:R-:W-:Y:S02]  /*0320*/  IMAD.MOV.U32 R6, RZ, RZ, RZ ;  /* 0x000000ffff067224 */ /* 0x000fe400078e00ff */
[----:B------:R-:W-:Y:S01]  /*0330*/  IMAD.MOV.U32 R10, RZ, RZ, R16 ;  /* 0x000000ffff0a7224 */ /* 0x000fe200078e0010 */
[----:B0-----:R-:W-:-:S07]  /*0340*/  MOV R12, UR4 ;  /* 0x00000004000c7c02 */ /* 0x001fce0008000f00 */
.L_x_8:
[----:B------:R-:W-:Y:S01]  /*0350*/  IMAD.SHL.U32 R0, R8, 0x4, RZ ;  /* 0x0000000408007824 */ /* 0x000fe200078e00ff */
[----:B0-----:R-:W0:Y:S01]  /*0360*/  LDCU UR5, c[0x0][0x3a0] ;  /* 0x00007400ff0577ac */ /* 0x001e220008000800 */
[----:B------:R-:W1:Y:S03]  /*0370*/  LDC.64 R4, c[0x0][0x398] ;  /* 0x0000e600ff047b82 */ /* 0x000e660000000a00 */
[----:B------:R-:W-:Y:S01]  /*0380*/  LOP3.LUT R0, R0, 0x4, RZ, 0xc0, !PT ;  /* 0x0000000400007812 */ /* 0x000fe200078ec0ff */
[----:B------:R-:W2:Y:S04]  /*0390*/  LDCU UR4, c[0x0][0x380] ;  /* 0x00007000ff0477ac */ /* 0x000ea80008000800 */
[----:B------:R-:W-:-:S05]  /*03a0*/  IMAD.IADD R9, R1, 0x1, R0 ;  /* 0x0000000101097824 */ /* 0x000fca00078e0200 */
[----:B------:R-:W3:Y:S01]  /*03b0*/  LDL R7, [R9+0x40] ;  /* 0x0000400009077983 */ /* 0x000ee20000100800 */
[----:B------:R-:W-:Y:S01]  /*03c0*/  IMAD.MOV.U32 R13, RZ, RZ, RZ ;  /* 0x000000ffff0d7224 */ /* 0x000fe200078e00ff */
[----:B------:R-:W-:Y:S01]  /*03d0*/  BSSY.RECONVERGENT B0, `(.L_x_3) ;  /* 0x000004d000007945 */ /* 0x000fe20003800200 */
[----:B------:R-:W-:Y:S01]  /*03e0*/  IMAD.MOV.U32 R14, RZ, RZ, RZ ;  /* 0x000000ffff0e7224 */ /* 0x000fe200078e00ff */
[----:B0-----:R-:W0:Y:S01]  /*03f0*/  I2F.U32.RP R0, UR5 ;  /* 0x0000000500007d06 */ /* 0x001e220008209000 */
[----:B------:R-:W-:Y:S01]  /*0400*/  ISETP.NE.U32.AND P1, PT, RZ, UR5, PT ;  /* 0x00000005ff007c0c */ /* 0x000fe2000bf25070 */
[----:B--2---:R-:W-:-:S04]  /*0410*/  IMAD.WIDE.U32 R10, R10, UR4, R12 ;  /* 0x000000040a0a7c25 */ /* 0x004fc8000f8e000c */
[----:B-1----:R-:W-:Y:S01]  /*0420*/  IMAD R4, R10, UR4, R4 ;  /* 0x000000040a047c24 */ /* 0x002fe2000f8e0204 */
[----:B------:R-:W-:Y:S02]  /*0430*/  UMOV UR4, URZ ;  /* 0x000000ff00047c82 */ /* 0x000fe40008000000 */
[----:B------:R-:W-:Y:S01]  /*0440*/  VIADD R12, R11, UR4 ;  /* 0x000000040b0c7c36 */ /* 0x000fe20008000000 */
[----:B0-----:R-:W0:Y:S02]  /*0450*/  MUFU.RCP R0, R0 ;  /* 0x0000000000007308 */ /* 0x001e240000001000 */
[----:B0-----:R-:W-:-:S06]  /*0460*/  VIADD R2, R0, 0xffffffe ;  /* 0x0ffffffe00027836 */ /* 0x001fcc0000000000 */
[----:B------:R0:W1:Y:S02]  /*0470*/  F2I.FTZ.U32.TRUNC.NTZ R3, R2 ;  /* 0x0000000200037305 */ /* 0x000064000021f000 */
[----:B0-----:R-:W-:Y:S01]  /*0480*/  IMAD.MOV.U32 R2, RZ, RZ, RZ ;  /* 0x000000ffff027224 */ /* 0x001fe200078e00ff */
[----:B-1----:R-:W-:-:S05]  /*0490*/  IADD3 R15, PT, PT, RZ, -R3, RZ ;  /* 0x80000003ff0f7210 */ /* 0x002fca0007ffe0ff */
[----:B------:R-:W-:-:S04]  /*04a0*/  IMAD R15, R15, UR5, RZ ;  /* 0x000000050f0f7c24 */ /* 0x000fc8000f8e02ff */
[----:B------:R-:W-:-:S06]  /*04b0*/  IMAD.HI.U32 R3, R3, R15, R2 ;  /* 0x0000000f03037227 */ /* 0x000fcc00078e0002 */
[----:B------:R-:W-:-:S04]  /*04c0*/  IMAD.HI.U32 R3, R3, R4, RZ ;  /* 0x0000000403037227 */ /* 0x000fc800078e00ff */
[----:B------:R-:W-:-:S04]  /*04d0*/  IMAD.MOV R3, RZ, RZ, -R3 ;  /* 0x000000ffff037224 */ /* 0x000fc800078e0a03 */
[----:B------:R-:W-:Y:S02]  /*04e0*/  IMAD R13, R3, UR5, R4 ;  /* 0x00000005030d7c24 */ /* 0x000fe4000f8e0204 */
[----:B------:R-:W-:Y:S01]  /*04f0*/  IMAD.SHL.U32 R4, R8, 0x10, RZ ;  /* 0x0000001008047824 */ /* 0x000fe200078e00ff */
[----:B------:R-:W0:Y:S02]  /*0500*/  LDC.64 R2, c[0x0][0x3b0] ;  /* 0x0000ec00ff027b82 */ /* 0x000e240000000a00 */
[----:B------:R-:W-:Y:S02]  /*0510*/  ISETP.GE.U32.AND P0, PT, R13, UR5, PT ;  /* 0x000000050d007c0c */ /* 0x000fe4000bf06070 */
[----:B------:R-:W-:-:S11]  /*0520*/  LOP3.LUT R4, R4, 0x10, RZ, 0xc0, !PT ;  /* 0x0000001004047812 */ /* 0x000fd600078ec0ff */
[----:B------:R-:W-:-:S04]  /*0530*/  @P0 IADD3 R13, PT, PT, R13, -UR5, RZ ;  /* 0x800000050d0d0c10 */ /* 0x000fc8000fffe0ff */
[----:B------:R-:W-:-:S13]  /*0540*/  ISETP.GE.U32.AND P0, PT, R13, UR5, PT ;  /* 0x000000050d007c0c */ /* 0x000fda000bf06070 */
[----:B------:R-:W-:Y:S01]  /*0550*/  @P0 VIADD R13, R13, -UR5 ;  /* 0x800000050d0d0c36 */ /* 0x000fe20008000000 */
[----:B------:R-:W-:Y:S02]  /*0560*/  @!P1 LOP3.LUT R13, RZ, UR5, RZ, 0x33, !PT ;  /* 0x00000005ff0d9c12 */ /* 0x000fe4000f8e33ff */
[----:B------:R-:W-:-:S04]  /*0570*/  IADD3 R8, P1, PT, R8, 0x1, RZ ;  /* 0x0000000108087810 */ /* 0x000fc80007f3e0ff */
[----:B------:R-:W-:Y:S01]  /*0580*/  ISETP.NE.U32.AND P0, PT, R8, R5, PT ;  /* 0x000000050800720c */ /* 0x000fe20003f05070 */
[----:B------:R-:W-:Y:S02]  /*0590*/  IMAD.X R6, RZ, RZ, R6, P1 ;  /* 0x000000ffff067224 */ /* 0x000fe400008e0606 */
[----:B------:R-:W-:-:S03]  /*05a0*/  HFMA2 R5, -RZ, RZ, 0, 0 ;  /* 0x00000000ff057431 */ /* 0x000fc600000001ff */
[----:B------:R-:W-:Y:S01]  /*05b0*/  ISETP.NE.AND.EX P0, PT, R6, RZ, PT, P0 ;  /* 0x000000ff0600720c */ /* 0x000fe20003f05300 */
[C---:B---3--:R-:W-:Y:S01]  /*05c0*/  IMAD.IADD R0, R7.reuse, 0x1, R4 ;  /* 0x0000000107007824 */ /* 0x048fe200078e0204 */
[----:B------:R-:W-:-:S03]  /*05d0*/  IADD3 R7, PT, PT, R7, 0x1, RZ ;  /* 0x0000000107077810 */ /* 0x000fc60007ffe0ff */
[----:B------:R-:W-:Y:S01]  /*05e0*/  IMAD.U32 R18, R0, 0x2, R1 ;  /* 0x0000000200127824 */ /* 0x000fe200078e0001 */
[----:B------:R-:W-:-:S04]  /*05f0*/  LOP3.LUT R0, R7, 0xf, RZ, 0xc0, !PT ;  /* 0x0000000f07007812 */ /* 0x000fc800078ec0ff */
[----:B------:R1:W-:Y:S04]  /*0600*/  STL.U16 [R18], R13 ;  /* 0x0000000d12007387 */ /* 0x0003e80000100400 */
[----:B0-----:R1:W-:Y:S02]  /*0610*/  STL [R9+0x40], R0 ;  /* 0x0000400009007387 */ /* 0x0013e40000100800 */
.L_x_7:
[----:B-1----:R-:W-:Y:S01]  /*0620*/  IMAD.IADD R9, R7, 0x1, R5 ;  /* 0x0000000107097824 */ /* 0x002fe200078e0205 */
[----:B0-----:R-:W-:-:S04]  /*0630*/  LEA R18, P1, R5, UR40, 0x2 ;  /* 0x0000002805127c11 */ /* 0x001fc8000f8210ff */
[----:B------:R-:W-:Y:S02]  /*0640*/  LOP3.LUT R9, R9, 0xf, RZ, 0xc0, !PT ;  /* 0x0000000f09097812 */ /* 0x000fe400078ec0ff */
[----:B------:R-:W-:-:S03]  /*0650*/  LEA.HI.X R19, R5, UR41, R14, 0x2, P1 ;  /* 0x0000002905137c11 */ /* 0x000fc600088f140e */
[----:B------:R-:W-:Y:S02]  /*0660*/  IMAD.IADD R0, R9, 0x1, R4 ;  /* 0x0000000109007824 */ /* 0x000fe400078e0204 */
[----:B------:R-:W2:Y:S03]  /*0670*/  LDG.E R18, desc[UR36][R18.64] ;  /* 0x0000002412127981 */ /* 0x000ea6000c1e1900 */
[----:B------:R-:W-:-:S05]  /*0680*/  LEA R0, R0, R1, 0x1 ;  /* 0x0000000100007211 */ /* 0x000fca00078e08ff */
[----:B------:R-:W2:Y:S02]  /*0690*/  LDL.U16 R9, [R0] ;  /* 0x0000000000097983 */ /* 0x000ea40000100400 */
[----:B--2---:R-:W-:-:S13]  /*06a0*/  ISETP.NE.AND P1, PT, R18, R9, PT ;  /* 0x000000091200720c */ /* 0x004fda0003f25270 */
[----:B------:R-:W-:Y:S05]  /*06b0*/  @P1 BRA `(.L_x_4) ;  /* 0x0000000000781947 */ /* 0x000fea0003800000 */
[----:B------:R-:W-:Y:S01]  /*06c0*/  IADD3 R0, P2, PT, R2, -0x1, RZ ;  /* 0xffffffff02007810 */ /* 0x000fe20007f5e0ff */
[----:B------:R-:W-:Y:S03]  /*06d0*/  BSSY.RECONVERGENT B1, `(.L_x_5) ;  /* 0x0000017000017945 */ /* 0x000fe60003800200 */
[----:B------:R-:W-:Y:S02]  /*06e0*/  ISETP.NE.U32.AND P1, PT, R5, R0, PT ;  /* 0x000000000500720c */ /* 0x000fe40003f25070 */
[----:B------:R-:W-:-:S04]  /*06f0*/  IADD3.X R9, PT, PT, R3, -0x1, RZ, P2, !PT ;  /* 0xffffffff03097810 */ /* 0x000fc800017fe4ff */
[----:B------:R-:W-:-:S13]  /*0700*/  ISETP.NE.AND.EX P1, PT, R14, R9, PT, P1 ;  /* 0x000000090e00720c */ /* 0x000fda0003f25310 */
[----:B------:R-:W-:Y:S05]  /*0710*/  @P1 BRA `(.L_x_6) ;  /* 0x0000000000481947 */ /* 0x000fea0003800000 */
[----:B------:R-:W0:Y:S01]  /*0720*/  S2R R0, SR_LANEID ;  /* 0x0000000000007919 */ /* 0x000e220000000000 */
[----:B------:R-:W-:Y:S01]  /*0730*/  VOTEU.ANY UR4, UPT, PT ;  /* 0x0000000000047886 */ /* 0x000fe200038e0100 */
[----:B------:R-:W1:Y:S01]  /*0740*/  LDC.64 R18, c[0x0][0x3c8] ;  /* 0x0000f200ff127b82 */ /* 0x000e620000000a00 */
[----:B------:R-:W0:Y:S08]  /*0750*/  FLO.U32 R11, UR4 ;  /* 0x00000004000b7d00 */ /* 0x000e3000080e0000 */
[----:B------:R-:W1:Y:S01]  /*0760*/  POPC R9, UR4 ;  /* 0x0000000400097d09 */ /* 0x000e620008000000 */
[----:B0-----:R-:W-:-:S13]  /*0770*/  ISETP.EQ.U32.AND P1, PT, R11, R0, PT ;  /* 0x000000000b00720c */ /* 0x001fda0003f22070 */
[----:B-1----:R-:W2:Y:S01]  /*0780*/  @P1 ATOMG.E.ADD.STRONG.GPU PT, R18, desc[UR36][R18.64], R9 ;  /* 0x80000009121219a8 */ /* 0x002ea200081ef124 */
[----:B------:R-:W0:Y:S02]  /*0790*/  S2R R13, SR_LTMASK ;  /* 0x00000000000d7919 */ /* 0x000e240000003900 */
[----:B0-----:R-:W-:-:S06]  /*07a0*/  LOP3.LUT R13, R13, UR4, RZ, 0xc0, !PT ;  /* 0x000000040d0d7c12 */ /* 0x001fcc000f8ec0ff */
[----:B------:R-:W0:Y:S01]  /*07b0*/  POPC R13, R13 ;  /* 0x0000000d000d7309 */ /* 0x000e220000000000 */
[----:B--2---:R-:W0:Y:S02]  /*07c0*/  SHFL.IDX PT, R0, R18, R11, 0x1f ;  /* 0x00001f0b12007589 */ /* 0x004e2400000e0000 */
[----:B0-----:R-:W-:-:S05]  /*07d0*/  IMAD.IADD R0, R0, 0x1, R13 ;  /* 0x0000000100007824 */ /* 0x001fca00078e020d */
[----:B------:R-:W-:-:S04]  /*07e0*/  ISETP.GE.U32.AND P1, PT, R0, UR38, PT ;  /* 0x0000002600007c0c */ /* 0x000fc8000bf26070 */
[----:B------:R-:W-:-:S13]  /*07f0*/  ISETP.GE.U32.AND.EX P1, PT, RZ, UR39, PT, P1 ;  /* 0x00000027ff007c0c */ /* 0x000fda000bf26110 */
[----:B------:R-:W-:Y:S05]  /*0800*/  @P1 EXIT ;  /* 0x000000000000194d */ /* 0x000fea0003800000 */
[----:B------:R-:W-:-:S04]  /*0810*/  LEA R18, P1, R0, UR42, 0x2 ;  /* 0x0000002a00127c11 */ /* 0x000fc8000f8210ff */
[----:B------:R-:W-:-:S05]  /*0820*/  LEA.HI.X R19, R0, UR43, RZ, 0x2, P1 ;  /* 0x0000002b00137c11 */ /* 0x000fca00088f14ff */
[----:B------:R0:W-:Y:S04]  /*0830*/  STG.E desc[UR36][R18.64], R16 ;  /* 0x0000001012007986 */ /* 0x0001e8000c101924 */
.L_x_6:
[----:B------:R-:W-:Y:S05]  /*0840*/  BSYNC.RECONVERGENT B1 ;  /* 0x0000000000017941 */ /* 0x000fea0003800200 */
.L_x_5:
[----:B------:R-:W-:-:S05]  /*0850*/  IADD3 R5, P1, PT, R5, 0x1, RZ ;  /* 0x0000000105057810 */ /* 0x000fca0007f3e0ff */
[----:B------:R-:W-:Y:S01]  /*0860*/  IMAD.X R14, RZ, RZ, R14, P1 ;  /* 0x000000ffff0e7224 */ /* 0x000fe200008e060e */
[----:B------:R-:W-:-:S04]  /*0870*/  ISETP.NE.U32.AND P1, PT, R5, R2, PT ;  /* 0x000000020500720c */ /* 0x000fc80003f25070 */
[----:B------:R-:W-:-:S13]  /*0880*/  ISETP.NE.AND.EX P1, PT, R14, R3, PT, P1 ;  /* 0x000000030e00720c */ /* 0x000fda0003f25310 */
[----:B------:R-:W-:Y:S05]  /*0890*/  @P1 BRA `(.L_x_7) ;  /* 0xfffffffc00601947 */ /* 0x000fea000383ffff */
.L_x_4:
[----:B------:R-:W-:Y:S05]  /*08a0*/  BSYNC.RECONVERGENT B0 ;  /* 0x0000000000007941 */ /* 0x000fea0003800200 */
.L_x_3:
[----:B------:R-:W-:Y:S05]  /*08b0*/  @P0 BRA `(.L_x_8) ;  /* 0xfffffff800a40947 */ /* 0x000fea000383ffff */
[----:B------:R-:W-:Y:S05]  /*08c0*/  EXIT ;  /* 0x000000000000794d */ /* 0x000fea0003800000 */
.L_x_2:
[C---:B------:R-:W-:Y:S01]  /*08d0*/  ISETP.GE.U32.AND P0, PT, R22.reuse, 0x8, PT ;  /* 0x000000081600780c */ /* 0x040fe20003f06070 */
[----:B------:R-:W-:Y:S01]  /*08e0*/  HFMA2 R0, -RZ, RZ, 0, 0 ;  /* 0x00000000ff007431 */ /* 0x000fe200000001ff */
[----:B------:R-:W-:Y:S01]  /*08f0*/  LOP3.LUT R21, R22, 0x7, RZ, 0xc0, !PT ;  /* 0x0000000716157812 */ /* 0x000fe200078ec0ff */
[----:B------:R-:W-:Y:S02]  /*0900*/  IMAD.MOV.U32 R5, RZ, RZ, RZ ;  /* 0x000000ffff057224 */ /* 0x000fe400078e00ff */
[----:B------:R-:W-:-:S08]  /*0910*/  IMAD.MOV.U32 R2, RZ, RZ, RZ ;  /* 0x000000ffff027224 */ /* 0x000fd000078e00ff */
[----:B------:R-:W-:Y:S05]  /*0920*/  @!P0 BRA `(.L_x_9) ;  /* 0x0000000800748947 */ /* 0x000fea0003800000 */
[----:B------:R-:W0:Y:S01]  /*0930*/  LDC R14, c[0x0][0x3a0] ;  /* 0x0000e800ff0e7b82 */ /* 0x000e220000000800 */
[----:B------:R-:W1:Y:S01]  /*0940*/  LDCU UR4, c[0x0][0x398] ;  /* 0x00007300ff0477ac */ /* 0x000e620008000800 */
[----:B------:R-:W-:Y:S01]  /*0950*/  MOV R18, RZ ;  /* 0x000000ff00127202 */ /* 0x000fe20000000f00 */
[----:B------:R-:W-:Y:S01]  /*0960*/  BSSY.RECONVERGENT B0, `(.L_x_10) ;  /* 0x0000097000007945 */ /* 0x000fe20003800200 */
[----:B------:R-:W-:Y:S01]  /*0970*/  LOP3.LUT R5, R22, 0xfffffff8, RZ, 0xc0, !PT ;  /* 0xfffffff816057812 */ /* 0x000fe200078ec0ff */
[----:B------:R-:W-:-:S03]  /*0980*/  IMAD.MOV.U32 R20, RZ, RZ, RZ ;  /* 0x000000ffff147224 */ /* 0x000fc600078e00ff */
[----:B------:R-:W2:Y:S01]  /*0990*/  LDC R15, c[0x0][0x398] ;  /* 0x0000e600ff0f7b82 */ /* 0x000ea20000000800 */
[----:B------:R-:W-:Y:S02]  /*09a0*/  IMAD.MOV.U32 R23, RZ, RZ, R5 ;  /* 0x000000ffff177224 */ /* 0x000fe400078e0005 */
[----:B-1----:R-:W-:Y:S01]  /*09b0*/  IMAD.U32 R8, RZ, RZ, UR4 ;  /* 0x00000004ff087e24 */ /* 0x002fe2000f8e00ff */
[----:B0-----:R-:W0:Y:S01]  /*09c0*/  I2F.U32.RP R0, R14 ;  /* 0x0000000e00007306 */ /* 0x001e220000209000 */
[----:B------:R-:W-:-:S07]  /*09d0*/  ISETP.NE.U32.AND P1, PT, R14, RZ, PT ;  /* 0x000000ff0e00720c */ /* 0x000fce0003f25070 */
[----:B0-----:R-:W0:Y:S02]  /*09e0*/  MUFU.RCP R0, R0 ;  /* 0x0000000000007308 */ /* 0x001e240000001000 */
[----:B0-----:R-:W-:-:S06]  /*09f0*/  VIADD R19, R0, 0xffffffe ;  /* 0x0ffffffe00137836 */ /* 0x001fcc0000000000 */
[----:B------:R-:W0:Y:S02]  /*0a00*/  F2I.FTZ.U32.TRUNC.NTZ R19, R19 ;  /* 0x0000001300137305 */ /* 0x000e24000021f000 */
[----:B0-----:R-:W-:-:S04]  /*0a10*/  IMAD.MOV R3, RZ, RZ, -R19 ;  /* 0x000000ffff037224 */ /* 0x001fc800078e0a13 */
[----:B------:R-:W-:-:S04]  /*0a20*/  IMAD R3, R3, R14, RZ ;  /* 0x0000000e03037224 */ /* 0x000fc800078e02ff */
[----:B------:R-:W-:Y:S01]  /*0a30*/  IMAD.HI.U32 R18, R19, R3, R18 ;  /* 0x0000000313127227 */ /* 0x000fe200078e0012 */
[----:B------:R-:W-:Y:S02]  /*0a40*/  CS2R R2, SRZ ;  /* 0x0000000000027805 */ /* 0x000fe4000001ff00 */
[----:B--2---:R-:W-:-:S07]  /*0a50*/  LOP3.LUT R19, RZ, R14, RZ, 0x33, !PT ;  /* 0x0000000eff137212 */ /* 0x004fce00078e33ff */
.L_x_11:
[----:B------:R-:W-:Y:S01]  /*0a60*/  MOV R9, RZ ;  /* 0x000000ff00097202 */ /* 0x000fe20000000f00 */
[----:B------:R-:W-:Y:S01]  /*0a70*/  UMOV UR4, URZ ;  /* 0x000000ff00047c82 */ /* 0x000fe20008000000 */
[----:B------:R-:W-:Y:S01]  /*0a80*/  IMAD.MOV.U32 R7, RZ, RZ, RZ ;  /* 0x000000ffff077224 */ /* 0x000fe200078e00ff */
[----:B------:R-:W-:Y:S01]  /*0a90*/  LEA R27, R2, R1, 0x1 ;  /* 0x00000001021b7211 */ /* 0x000fe200078e08ff */
[----:B------:R-:W-:Y:S01]  /*0aa0*/  IMAD.MOV.U32 R13, RZ, RZ, RZ ;  /* 0x000000ffff0d7224 */ /* 0x000fe200078e00ff */
[----:B------:R-:W-:Y:S01]  /*0ab0*/  UMOV UR5, URZ ;  /* 0x000000ff00057c82 */ /* 0x000fe20008000000 */
[----:B------:R-:W-:-:S04]  /*0ac0*/  IMAD.WIDE.U32 R8, R16, UR45, R8 ;  /* 0x0000002d10087c25 */ /* 0x000fc8000f8e0008 */
[----:B------:R-:W-:Y:S02]  /*0ad0*/  VIADD R6, R9, UR4 ;  /* 0x0000000409067c36 */ /* 0x000fe40008000000 */
[C---:B------:R-:W-:Y:S02]  /*0ae0*/  IMAD R11, R8.reuse, UR45, R15 ;  /* 0x0000002d080b7c24 */ /* 0x040fe4000f8e020f */
[----:B------:R-:W-:-:S04]  /*0af0*/  IMAD.WIDE.U32 R8, R8, UR45, R6 ;  /* 0x0000002d08087c25 */ /* 0x000fc8000f8e0006 */
[----:B------:R-:W-:Y:S01]  /*0b00*/  IMAD.HI.U32 R0, R18, R11, RZ ;  /* 0x0000000b12007227 */ /* 0x000fe200078e00ff */
[----:B------:R-:W-:-:S03]  /*0b10*/  IADD3 R6, PT, PT, R9, UR4, RZ ;  /* 0x0000000409067c10 */ /* 0x000fc6000fffe0ff */
[----:B------:R-:W-:Y:S02]  /*0b20*/  IMAD.MOV R0, RZ, RZ, -R0 ;  /* 0x000000ffff007224 */ /* 0x000fe400078e0a00 */
[----:B------:R-:W-:-:S04]  /*0b30*/  IMAD.WIDE.U32 R6, R8, UR45, R6 ;  /* 0x0000002d08067c25 */ /* 0x000fc8000f8e0006 */
[----:B------:R-:W-:Y:S02]  /*0b40*/  IMAD R11, R14, R0, R11 ;  /* 0x000000000e0b7224 */ /* 0x000fe400078e020b */
[--C-:B------:R-:W-:Y:S02]  /*0b50*/  IMAD R17, R6, UR45, R15.reuse ;  /* 0x0000002d06117c24 */ /* 0x100fe4000f8e020f */
[----:B------:R-:W-:Y:S01]  /*0b60*/  IMAD R9, R8, UR45, R15 ;  /* 0x0000002d08097c24 */ /* 0x000fe2000f8e020f */
[----:B------:R-:W-:Y:S01]  /*0b70*/  ISETP.GE.U32.AND P0, PT, R11, R14, PT ;  /* 0x0000000e0b00720c */ /* 0x000fe20003f06070 */
[----:B------:R-:W-:Y:S01]  /*0b80*/  IMAD.HI.U32 R4, R18, R17, RZ ;  /* 0x0000001112047227 */ /* 0x000fe200078e00ff */
[----:B------:R-:W-:-:S03]  /*0b90*/  IADD3 R8, PT, PT, R7, UR4, RZ ;  /* 0x0000000407087c10 */ /* 0x000fc6000fffe0ff */
[----:B------:R-:W-:-:S04]  /*0ba0*/  IMAD.HI.U32 R0, R18, R9, RZ ;  /* 0x0000000912007227 */ /* 0x000fc800078e00ff */
[----:B------:R-:W-:Y:S02]  /*0bb0*/  IMAD.MOV R4, RZ, RZ, -R4 ;  /* 0x000000ffff047224 */ /* 0x000fe400078e0a04 */
[----:B------:R-:W-:Y:S02]  /*0bc0*/  IMAD.MOV R0, RZ, RZ, -R0 ;  /* 0x000000ffff007224 */ /* 0x000fe400078e0a00 */
[C---:B------:R-:W-:Y:S02]  /*0bd0*/  IMAD R17, R14.reuse, R4, R17 ;  /* 0x000000040e117224 */ /* 0x040fe400078e0211 */
[----:B------:R-:W-:Y:S02]  /*0be0*/  @P0 IMAD.IADD R11, R11, 0x1, -R14 ;  /* 0x000000010b0b0824 */ /* 0x000fe400078e0a0e */
[----:B------:R-:W-:Y:S01]  /*0bf0*/  IMAD R25, R14, R0, R9 ;  /* 0x000000000e197224 */ /* 0x000fe200078e0209 */
[-C--:B------:R-:W-:Y:S01]  /*0c00*/  ISETP.GE.U32.AND P3, PT, R17, R14.reuse, PT ;  /* 0x0000000e1100720c */ /* 0x080fe20003f66070 */
[----:B------:R-:W-:Y:S01]  /*0c10*/  IMAD.MOV.U32 R9, RZ, RZ, RZ ;  /* 0x000000ffff097224 */ /* 0x000fe200078e00ff */
[----:B------:R-:W-:-:S02]  /*0c20*/  ISETP.GE.U32.AND P0, PT, R11, R14, PT ;  /* 0x0000000e0b00720c */ /* 0x000fc40003f06070 */
[----:B------:R-:W-:Y:S01]  /*0c30*/  ISETP.GE.U32.AND P2, PT, R25, R14, PT ;  /* 0x0000000e1900720c */ /* 0x000fe20003f46070 */
[----:B------:R-:W-:Y:S01]  /*0c40*/  IMAD.WIDE.U32 R6, R6, UR45, R8 ;  /* 0x0000002d06067c25 */ /* 0x000fe2000f8e0008 */
[----:B------:R-:W-:-:S03]  /*0c50*/  SHF.L.U32 R0, R2, 0x1, RZ ;  /* 0x0000000102007819 */ /* 0x000fc600000006ff */
[----:B------:R-:W-:Y:S01]  /*0c60*/  VIADD R8, R7, UR4 ;  /* 0x0000000407087c36 */ /* 0x000fe20008000000 */
[----:B------:R-:W-:Y:S01]  /*0c70*/  LEA R7, R3, R1, 0x1 ;  /* 0x0000000103077211 */ /* 0x000fe200078e08ff */
[----:B------:R-:W-:Y:S02]  /*0c80*/  VIADD R4, R0, 0x2 ;  /* 0x0000000200047836 */ /* 0x000fe40000000000 */
[--C-:B------:R-:W-:Y:S02]  /*0c90*/  @P3 IMAD.IADD R17, R17, 0x1, -R14.reuse ;  /* 0x0000000111113824 */ /* 0x100fe400078e0a0e */
[----:B------:R-:W-:Y:S01]  /*0ca0*/  @P0 IMAD.IADD R11, R11, 0x1, -R14 ;  /* 0x000000010b0b0824 */ /* 0x000fe200078e0a0e */
[----:B------:R-:W-:Y:S01]  /*0cb0*/  LOP3.LUT R4, R4, 0x1e, RZ, 0xc0, !PT ;  /* 0x0000001e04047812 */ /* 0x000fe200078ec0ff */
[----:B------:R-:W-:-:S03]  /*0cc0*/  IMAD.WIDE.U32 R8, R6, UR45, R8 ;  /* 0x0000002d06087c25 */ /* 0x000fc6000f8e0008 */
[----:B------:R-:W-:Y:S01]  /*0cd0*/  SEL R16, R19, R11, !P1 ;  /* 0x0000000b13107207 */ /* 0x000fe20004800000 */
[----:B------:R-:W-:Y:S01]  /*0ce0*/  @P2 IMAD.IADD R25, R25, 0x1, -R14 ;  /* 0x0000000119192824 */ /* 0x000fe200078e0a0e */
[----:B------:R-:W-:Y:S01]  /*0cf0*/  ISETP.GE.U32.AND P2, PT, R17, R14, PT ;  /* 0x0000000e1100720c */ /* 0x000fe20003f46070 */
[----:B------:R-:W-:Y:S01]  /*0d00*/  VIADD R10, R9, UR4 ;  /* 0x00000004090a7c36 */ /* 0x000fe20008000000 */
[----:B------:R-:W-:Y:S01]  /*0d10*/  IADD3 R29, PT, PT, R1, R4, RZ ;  /* 0x00000004011d7210 */ /* 0x000fe20007ffe0ff */
[----:B------:R-:W-:Y:S01]  /*0d20*/  IMAD.MOV.U32 R11, RZ, RZ, RZ ;  /* 0x000000ffff0b7224 */ /* 0x000fe200078e00ff */
[----:B------:R-:W-:Y:S01]  /*0d30*/  ISETP.GE.U32.AND P0, PT, R25, R14, PT ;  /* 0x0000000e1900720c */ /* 0x000fe20003f06070 */
[----:B------:R0:W-:Y:S01]  /*0d40*/  STL.U16 [R27], R16 ;  /* 0x000000101b007387 */ /* 0x0001e20000100400 */
[----:B------:R-:W-:Y:S02]  /*0d50*/  IMAD R9, R6, UR45, R15 ;  /* 0x0000002d06097c24 */ /* 0x000fe4000f8e020f */
[----:B------:R-:W-:-:S04]  /*0d60*/  IMAD.WIDE.U32 R10, R8, UR45, R10 ;  /* 0x0000002d080a7c25 */ /* 0x000fc8000f8e000a */
[----:B------:R-:W-:Y:S02]  /*0d70*/  VIADD R12, R11, UR4 ;  /* 0x000000040b0c7c36 */ /* 0x000fe40008000000 */
[----:B------:R-:W-:Y:S02]  /*0d80*/  @P2 IMAD.IADD R17, R17, 0x1, -R14 ;  /* 0x0000000111112824 */ /* 0x000fe400078e0a0e */
[----:B------:R-:W-:-:S03]  /*0d90*/  IMAD.WIDE.U32 R12, R10, UR45, R12 ;  /* 0x0000002d0a0c7c25 */ /* 0x000fc6000f8e000c */
[----:B------:R-:W-:Y:S01]  /*0da0*/  SEL R4, R19, R17, !P1 ;  /* 0x0000001113047207 */ /* 0x000fe20004800000 */
[----:B------:R-:W-:Y:S02]  /*0db0*/  @P0 IMAD.IADD R25, R25, 0x1, -R14 ;  /* 0x0000000119190824 */ /* 0x000fe400078e0a0e */
[----:B0-----:R-:W-:Y:S02]  /*0dc0*/  VIADD R16, R13, UR5 ;  /* 0x000000050d107c36 */ /* 0x001fe40008000000 */
[----:B------:R-:W-:Y:S01]  /*0dd0*/  IMAD.MOV.U32 R17, RZ, RZ, RZ ;  /* 0x000000ffff117224 */ /* 0x000fe200078e00ff */
[----:B------:R-:W-:Y:S01]  /*0de0*/  SEL R24, R19, R25, !P1 ;  /* 0x0000001913187207 */ /* 0x000fe20004800000 */
[----:B------:R-:W-:Y:S02]  /*0df0*/  IMAD R11, R8, UR45, R15 ;  /* 0x0000002d080b7c24 */ /* 0x000fe4000f8e020f */
[----:B------:R-:W-:Y:S02]  /*0e00*/  IMAD.WIDE.U32 R16, R12, UR45, R16 ;  /* 0x0000002d0c107c25 */ /* 0x000fe4000f8e0010 */
[----:B------:R0:W-:Y:S02]  /*0e10*/  STL.U16 [R7+0x20], R24 ;  /* 0x0000201807007387 */ /* 0x0001e40000100400 */
[----:B------:R-:W-:-:S02]  /*0e20*/  IMAD R13, R10, UR45, R15 ;  /* 0x0000002d0a0d7c24 */ /* 0x000fc4000f8e020f */
[C---:B------:R-:W-:Y:S01]  /*0e30*/  IMAD.HI.U32 R6, R18.reuse, R9, RZ ;  /* 0x0000000912067227 */ /* 0x040fe200078e00ff */
[----:B------:R1:W-:Y:S03]  /*0e40*/  STL.U16 [R29], R4 ;  /* 0x000000041d007387 */ /* 0x0003e60000100400 */
[----:B------:R-:W-:-:S04]  /*0e50*/  IMAD.HI.U32 R8, R18, R11, RZ ;  /* 0x0000000b12087227 */ /* 0x000fc800078e00ff */
[--C-:B------:R-:W-:Y:S01]  /*0e60*/  IMAD R27, R12, UR45, R15.reuse ;  /* 0x0000002d0c1b7c24 */ /* 0x100fe2000f8e020f */
[----:B------:R-:W-:Y:S01]  /*0e70*/  IADD3 R8, PT, PT, -R8, RZ, RZ ;  /* 0x000000ff08087210 */ /* 0x000fe20007ffe1ff */
[----:B------:R-:W-:Y:S02]  /*0e80*/  IMAD R25, R16, UR45, R15 ;  /* 0x0000002d10197c24 */ /* 0x000fe4000f8e020f */
[----:B------:R-:W-:-:S04]  /*0e90*/  IMAD.HI.U32 R10, R18, R13, RZ ;  /* 0x0000000d120a7227 */ /* 0x000fc800078e00ff */
[----:B0-----:R-:W-:Y:S02]  /*0ea0*/  IMAD.MOV R7, RZ, RZ, -R6 ;  /* 0x000000ffff077224 */ /* 0x001fe400078e0a06 */
[----:B------:R-:W-:-:S04]  /*0eb0*/  IMAD.HI.U32 R6, R18, R27, RZ ;  /* 0x0000001b12067227 */ /* 0x000fc800078e00ff */
[----:B-1----:R-:W-:-:S04]  /*0ec0*/  IMAD.HI.U32 R4, R18, R25, RZ ;  /* 0x0000001912047227 */ /* 0x002fc800078e00ff */
[----:B------:R-:W-:Y:S02]  /*0ed0*/  IMAD.MOV R10, RZ, RZ, -R10 ;  /* 0x000000ffff0a7224 */ /* 0x000fe400078e0a0a */
[C---:B------:R-:W-:Y:S02]  /*0ee0*/  IMAD R7, R14.reuse, R7, R9 ;  /* 0x000000070e077224 */ /* 0x040fe400078e0209 */
[----:B------:R-:W-:Y:S02]  /*0ef0*/  IMAD.MOV R6, RZ, RZ, -R6 ;  /* 0x000000ffff067224 */ /* 0x000fe400078e0a06 */
[----:B------:R-:W-:Y:S01]  /*0f00*/  IMAD.MOV R4, RZ, RZ, -R4 ;  /* 0x000000ffff047224 */ /* 0x000fe200078e0a04 */
[----:B------:R-:W-:Y:S01]  /*0f10*/  ISETP.GE.U32.AND P5, PT, R7, R14, PT ;  /* 0x0000000e0700720c */ /* 0x000fe20003fa6070 */
[C---:B------:R-:W-:Y:S02]  /*0f20*/  IMAD R9, R14.reuse, R8, R11 ;  /* 0x000000080e097224 */ /* 0x040fe400078e020b */
[----:B------:R-:W-:-:S02]  /*0f30*/  IMAD R11, R14, R10, R13 ;  /* 0x0000000a0e0b7224 */ /* 0x000fc400078e020d */
[C---:B------:R-:W-:Y:S01]  /*0f40*/  IMAD R13, R14.reuse, R6, R27 ;  /* 0x000000060e0d7224 */ /* 0x040fe200078e021b */
[----:B------:R-:W-:Y:S01]  /*0f50*/  ISETP.GE.U32.AND P0, PT, R9, R14, PT ;  /* 0x0000000e0900720c */ /* 0x000fe20003f06070 */
[----:B------:R-:W-:Y:S01]  /*0f60*/  IMAD R25, R14, R4, R25 ;  /* 0x000000040e197224 */ /* 0x000fe200078e0219 */
[-C--:B------:R-:W-:Y:S01]  /*0f70*/  ISETP.GE.U32.AND P2, PT, R11, R14.reuse, PT ;  /* 0x0000000e0b00720c */ /* 0x080fe20003f46070 */
[C---:B------:R-:W-:Y:S01]  /*0f80*/  VIADD R8, R0.reuse, 0x4 ;  /* 0x0000000400087836 */ /* 0x040fe20000000000 */
[-C--:B------:R-:W-:Y:S01]  /*0f90*/  ISETP.GE.U32.AND P3, PT, R13, R14.reuse, PT ;  /* 0x0000000e0d00720c */ /* 0x080fe20003f66070 */
[----:B------:R-:W-:Y:S01]  /*0fa0*/  VIADD R0, R0, 0x6 ;  /* 0x0000000600007836 */ /* 0x000fe20000000000 */
[----:B------:R-:W-:Y:S01]  /*0fb0*/  ISETP.GE.U32.AND P4, PT, R25, R14, PT ;  /* 0x0000000e1900720c */ /* 0x000fe20003f86070 */
[----:B------:R-:W-:Y:S01]  /*0fc0*/  @P5 IMAD.IADD R7, R7, 0x1, -R14 ;  /* 0x0000000107075824 */ /* 0x000fe200078e0a0e */
[----:B------:R-:W-:Y:S01]  /*0fd0*/  SHF.L.U32 R4, R3, 0x1, RZ ;  /* 0x0000000103047819 */ /* 0x000fe200000006ff */
[----:B------:R-:W-:Y:S01]  /*0fe0*/  VIADD R2, R2, 0x4 ;  /* 0x0000000402027836 */ /* 0x000fe20000000000 */
[----:B------:R-:W-:-:S02]  /*0ff0*/  LOP3.LUT R8, R8, 0x1e, RZ, 0xc0, !PT ;  /* 0x0000001e08087812 */ /* 0x000fc400078ec0ff */
[-C--:B------:R-:W-:Y:S01]  /*1000*/  ISETP.GE.U32.AND P5, PT, R7, R14.reuse, PT ;  /* 0x0000000e0700720c */ /* 0x080fe20003fa6070 */
[C---:B------:R-:W-:Y:S01]  /*1010*/  VIADD R10, R4.reuse, 0x2 ;  /* 0x00000002040a7836 */ /* 0x040fe20000000000 */
[-C--:B------:R-:W-:Y:S01]  /*1020*/  @P0 IADD3 R9, PT, PT, R9, -R14.reuse, RZ ;  /* 0x8000000e09090210 */ /* 0x080fe20007ffe0ff */
[--C-:B------:R-:W-:Y:S01]  /*1030*/  @P2 IMAD.IADD R11, R11, 0x1, -R14.reuse ;  /* 0x000000010b0b2824 */ /* 0x100fe200078e0a0e */
[C---:B------:R-:W-:Y:S01]  /*1040*/  IADD3 R6, PT, PT, R4.reuse, 0x4, RZ ;  /* 0x0000000404067810 */ /* 0x040fe20007ffe0ff */
[----:B------:R-:W-:Y:S01]  /*1050*/  @P3 IMAD.IADD R13, R13, 0x1, -R14 ;  /* 0x000000010d0d3824 */ /* 0x000fe200078e0a0e */
[-C--:B------:R-:W-:Y:S01]  /*1060*/  ISETP.GE.U32.AND P0, PT, R9, R14.reuse, PT ;  /* 0x0000000e0900720c */ /* 0x080fe20003f06070 */
[----:B------:R-:W-:Y:S01]  /*1070*/  VIADD R12, R4, 0x6 ;  /* 0x00000006040c7836 */ /* 0x000fe20000000000 */
[-C--:B------:R-:W-:Y:S01]  /*1080*/  @P4 IADD3 R25, PT, PT, R25, -R14.reuse, RZ ;  /* 0x8000000e19194210 */ /* 0x080fe20007ffe0ff */
[----:B------:R-:W-:Y:S01]  /*1090*/  IMAD.IADD R8, R1, 0x1, R8 ;  /* 0x0000000101087824 */ /* 0x000fe200078e0208 */
[----:B------:R-:W-:-:S02]  /*10a0*/  ISETP.GE.U32.AND P2, PT, R11, R14, PT ;  /* 0x0000000e0b00720c */ /* 0x000fc40003f46070 */
[-C--:B------:R-:W-:Y:S02]  /*10b0*/  ISETP.GE.U32.AND P3, PT, R13, R14.reuse, PT ;  /* 0x0000000e0d00720c */ /* 0x080fe40003f66070 */
[-C--:B------:R-:W-:Y:S02]  /*10c0*/  ISETP.GE.U32.AND P4, PT, R25, R14.reuse, PT ;  /* 0x0000000e1900720c */ /* 0x080fe40003f86070 */
[----:B------:R-:W-:Y:S02]  /*10d0*/  LOP3.LUT R10, R10, 0x1e, RZ, 0xc0, !PT ;  /* 0x0000001e0a0a7812 */ /* 0x000fe400078ec0ff */
[-C--:B------:R-:W-:Y:S01]  /*10e0*/  @P5 IADD3 R7, PT, PT, R7, -R14.reuse, RZ ;  /* 0x8000000e07075210 */ /* 0x080fe20007ffe0ff */
[----:B------:R-:W-:Y:S01]  /*10f0*/  @P0 IMAD.IADD R9, R9, 0x1, -R14 ;  /* 0x0000000109090824 */ /* 0x000fe200078e0a0e */
[----:B------:R-:W-:Y:S01]  /*1100*/  LOP3.LUT R6, R6, 0x1e, RZ, 0xc0, !PT ;  /* 0x0000001e06067812 */ /* 0x000fe200078ec0ff */
[----:B------:R-:W-:Y:S01]  /*1110*/  IMAD.IADD R10, R1, 0x1, R10 ;  /* 0x00000001010a7824 */ /* 0x000fe200078e020a */
[----:B------:R-:W-:Y:S01]  /*1120*/  LOP3.LUT R4, R0, 0x1e, RZ, 0xc0, !PT ;  /* 0x0000001e00047812 */ /* 0x000fe200078ec0ff */
[----:B------:R-:W-:Y:S01]  /*1130*/  @P2 IMAD.IADD R11, R11, 0x1, -R14 ;  /* 0x000000010b0b2824 */ /* 0x000fe200078e0a0e */
[----:B------:R-:W-:Y:S01]  /*1140*/  LOP3.LUT R0, R12, 0x1e, RZ, 0xc0, !PT ;  /* 0x0000001e0c007812 */ /* 0x000fe200078ec0ff */
[----:B------:R-:W-:Y:S01]  /*1150*/  IMAD.IADD R6, R1, 0x1, R6 ;  /* 0x0000000101067824 */ /* 0x000fe200078e0206 */
[----:B------:R-:W-:Y:S01]  /*1160*/  @P3 IADD3 R13, PT, PT, R13, -R14, RZ ;  /* 0x8000000e0d0d3210 */ /* 0x000fe20007ffe0ff */
[----:B------:R-:W-:Y:S01]  /*1170*/  @P4 IMAD.IADD R25, R25, 0x1, -R14 ;  /* 0x0000000119194824 */ /* 0x000fe200078e0a0e */
[----:B------:R-:W-:Y:S01]  /*1180*/  SEL R7, R19, R7, !P1 ;  /* 0x0000000713077207 */ /* 0x000fe20004800000 */
[----:B------:R-:W-:Y:S01]  /*1190*/  IMAD.IADD R4, R1, 0x1, R4 ;  /* 0x0000000101047824 */ /* 0x000fe200078e0204 */
[----:B------:R-:W-:-:S02]  /*11a0*/  SEL R9, R19, R9, !P1 ;  /* 0x0000000913097207 */ /* 0x000fc40004800000 */
[C---:B------:R-:W-:Y:S01]  /*11b0*/  SEL R11, R19.reuse, R11, !P1 ;  /* 0x0000000b130b7207 */ /* 0x040fe20004800000 */
[----:B------:R-:W-:Y:S01]  /*11c0*/  STL.U16 [R10+0x20], R7 ;  /* 0x000020070a007387 */ /* 0x000fe20000100400 */
[----:B------:R-:W-:Y:S02]  /*11d0*/  SEL R13, R19, R13, !P1 ;  /* 0x0000000d130d7207 */ /* 0x000fe40004800000 */
[----:B------:R-:W-:Y:S01]  /*11e0*/  IADD3 R0, PT, PT, R1, R0, RZ ;  /* 0x0000000001007210 */ /* 0x000fe20007ffe0ff */
[----:B------:R0:W-:Y:S01]  /*11f0*/  STL.U16 [R8], R9 ;  /* 0x0000000908007387 */ /* 0x0001e20000100400 */
[----:B------:R-:W-:Y:S02]  /*1200*/  SEL R25, R19, R25, !P1 ;  /* 0x0000001913197207 */ /* 0x000fe40004800000 */
[----:B------:R-:W-:Y:S01]  /*1210*/  IADD3 R23, P0, PT, R23, -0x8, RZ ;  /* 0xfffffff817177810 */ /* 0x000fe20007f1e0ff */
[----:B------:R1:W-:Y:S01]  /*1220*/  STL.U16 [R6+0x20], R11 ;  /* 0x0000200b06007387 */ /* 0x0003e20000100400 */
[----:B------:R-:W-:-:S02]  /*1230*/  IADD3 R3, PT, PT, R3, 0x4, RZ ;  /* 0x0000000403037810 */ /* 0x000fc40007ffe0ff */
[----:B------:R-:W-:Y:S01]  /*1240*/  IADD3.X R20, PT, PT, R20, -0x1, RZ, P0, !PT ;  /* 0xffffffff14147810 */ /* 0x000fe200007fe4ff */
[----:B------:R1:W-:Y:S01]  /*1250*/  STL.U16 [R4], R13 ;  /* 0x0000000d04007387 */ /* 0x0003e20000100400 */
[----:B------:R-:W-:Y:S01]  /*1260*/  ISETP.NE.U32.AND P0, PT, R23, RZ, PT ;  /* 0x000000ff1700720c */ /* 0x000fe20003f05070 */
[----:B0-----:R-:W-:Y:S01]  /*1270*/  VIADD R8, R17, UR4 ;  /* 0x0000000411087c36 */ /* 0x001fe20008000000 */
[----:B------:R-:W-:Y:S01]  /*1280*/  LOP3.LUT R2, R2, 0xf, RZ, 0xc0, !PT ;  /* 0x0000000f02027812 */ /* 0x000fe200078ec0ff */
[----:B------:R1:W-:Y:S01]  /*1290*/  STL.U16 [R0+0x20], R25 ;  /* 0x0000201900007387 */ /* 0x0003e20000100400 */
[----:B------:R-:W-:Y:S02]  /*12a0*/  ISETP.NE.AND.EX P0, PT, R20, RZ, PT, P0 ;  /* 0x000000ff1400720c */ /* 0x000fe40003f05300 */
[----:B------:R-:W-:-:S11]  /*12b0*/  LOP3.LUT R3, R3, 0xf, RZ, 0xc0, !PT ;  /* 0x0000000f03037812 */ /* 0x000fd600078ec0ff */
[----:B-1----:R-:W-:Y:S05]  /*12c0*/  @P0 BRA `(.L_x_11) ;  /* 0xfffffff400e40947 */ /* 0x002fea000383ffff */
[----:B------:R-:W-:Y:S05]  /*12d0*/  BSYNC.RECONVERGENT B0 ;  /* 0x0000000000007941 */ /* 0x000fea0003800200 */
.L_x_10:
[----:B------:R0:W-:Y:S01]  /*12e0*/  STL.64 [R1+0x40], R2 ;  /* 0x0000400201007387 */ /* 0x0001e20000100a00 */
[----:B------:R-:W-:-:S07]  /*12f0*/  IMAD.MOV.U32 R0, RZ, RZ, R3 ;  /* 0x000000ffff007224 */ /* 0x000fce00078e0003 */
.L_x_9:
[----:B------:R-:W-:-:S04]  /*1300*/  ISETP.NE.U32.AND P0, PT, R21, RZ, PT ;  /* 0x000000ff1500720c */ /* 0x000fc80003f05070 */
[----:B------:R-:W-:-:S13]  /*1310*/  ISETP.NE.AND.EX P0, PT, RZ, RZ, PT, P0 ;  /* 0x000000ffff00720c */ /* 0x000fda0003f05300 */
[----:B------:R-:W-:Y:S05]  /*1320*/  @!P0 EXIT ;  /* 0x000000000000894d */ /* 0x000fea0003800000 */
[----:B------:R-:W-:Y:S02]  /*1330*/  ISETP.GE.U32.AND P0, PT, R21, 0x4, PT ;  /* 0x000000041500780c */ /* 0x000fe40003f06070 */
[----:B------:R-:W-:Y:S02]  /*1340*/  LOP3.LUT P1, RZ, R22, 0x2, RZ, 0xc0, !PT ;  /* 0x0000000216ff7812 */ /* 0x000fe4000782c0ff */
[----:B------:R-:W-:-:S13]  /*1350*/  ISETP.GE.U32.AND.EX P0, PT, RZ, RZ, PT, P0 ;  /* 0x000000ffff00720c */ /* 0x000fda0003f06100 */
[----:B------:R-:W-:Y:S01]  /*1360*/  @P0 VIADD R0, R0, 0x2 ;  /* 0x0000000200000836 */ /* 0x000fe20000000000 */
[----:B0-----:R-:W-:Y:S01]  /*1370*/  @P0 IADD3 R2, PT, PT, R2, 0x2, RZ ;  /* 0x0000000202020810 */ /* 0x001fe20007ffe0ff */
[----:B------:R-:W-:-:S03]  /*1380*/  @P0 VIADD R5, R5, 0x4 ;  /* 0x0000000405050836 */ /* 0x000fc60000000000 */
[----:B------:R-:W-:Y:S02]  /*1390*/  @P0 LOP3.LUT R2, R2, 0xf, RZ, 0xc0, !PT ;  /* 0x0000000f02020812 */ /* 0x000fe400078ec0ff */
[----:B------:R-:W-:-:S05]  /*13a0*/  @P0 LOP3.LUT R3, R0, 0xf, RZ, 0xc0, !PT ;  /* 0x0000000f00030812 */ /* 0x000fca00078ec0ff */
[----:B------:R0:W-:Y:S01]  /*13b0*/  @P0 STL.64 [R1+0x40], R2 ;  /* 0x0000400201000387 */ /* 0x0001e20000100a00 */
[----:B------:R-:W-:Y:S05]  /*13c0*/  @!P1 EXIT ;  /* 0x000000000000994d */ /* 0x000fea0003800000 */
[----:B------:R-:W-:-:S04]  /*13d0*/  SHF.L.U32 R0, R5, 0x2, RZ ;  /* 0x0000000205007819 */ /* 0x000fc800000006ff */
[----:B------:R-:W-:-:S05]  /*13e0*/  LOP3.LUT R0, R0, 0x4, RZ, 0xc0, !PT ;  /* 0x0000000400007812 */ /* 0x000fca00078ec0ff */
[----:B------:R-:W-:-:S05]  /*13f0*/  IMAD.IADD R5, R1, 0x1, R0 ;  /* 0x0000000101057824 */ /* 0x000fca00078e0200 */
[----:B0-----:R-:W2:Y:S01]  /*1400*/  LDL R2, [R5+0x40] ;  /* 0x0000400005027983 */ /* 0x001ea20000100800 */
[----:B------:R-:W-:-:S04]  /*1410*/  LOP3.LUT R0, R0, 0x4, RZ, 0x3c, !PT ;  /* 0x0000000400007812 */ /* 0x000fc800078e3cff */
[----:B------:R-:W-:Y:S01]  /*1420*/  IADD3 R3, PT, PT, R1, R0, RZ ;  /* 0x0000000001037210 */ /* 0x000fe20007ffe0ff */
[----:B--2---:R-:W-:-:S05]  /*1430*/  VIADD R2, R2, 0x1 ;  /* 0x0000000102027836 */ /* 0x004fca0000000000 */
[----:B------:R-:W-:-:S05]  /*1440*/  LOP3.LUT R2, R2, 0xf, RZ, 0xc0, !PT ;  /* 0x0000000f02027812 */ /* 0x000fca00078ec0ff */
[----:B------:R-:W-:Y:S04]  /*1450*/  STL [R5+0x40], R2 ;  /* 0x0000400205007387 */ /* 0x000fe80000100800 */
[----:B------:R-:W2:Y:S02]  /*1460*/  LDL R0, [R3+0x40] ;  /* 0x0000400003007983 */ /* 0x000ea40000100800 */
[----:B--2---:R-:W-:-:S05]  /*1470*/  VIADD R0, R0, 0x1 ;  /* 0x0000000100007836 */ /* 0x004fca0000000000 */
[----:B------:R-:W-:-:S05]  /*1480*/  LOP3.LUT R0, R0, 0xf, RZ, 0xc0, !PT ;  /* 0x0000000f00007812 */ /* 0x000fca00078ec0ff */
[----:B------:R-:W-:Y:S01]  /*1490*/  STL [R3+0x40], R0 ;  /* 0x0000400003007387 */ /* 0x000fe20000100800 */
[----:B------:R-:W-:Y:S05]  /*14a0*/  EXIT ;  /* 0x000000000000794d */ /* 0x000fea0003800000 */
.L_x_12:
[----:B------:R-:W-:-:S00]  /*14b0*/  BRA `(.L_x_12) ;  /* 0xfffffffc00fc7947 */ /* 0x000fc0000383ffff */
[----:B------:R-:W-:-:S00]  /*14c0*/  NOP ;  /* 0x0000000000007918 */ /* 0x000fc00000000000 */
        /* <DEDUP_REMOVED lines=11> */
.L_x_18:


//--------------------- .text.mwc_store_output_kernel --------------------------
	.section	.text.mwc_store_output_kernel,"ax",@progbits
	.align	128
        .global         mwc_store_output_kernel
        .type           mwc_store_output_kernel,@function
        .size           mwc_store_output_kernel,(.L_x_19 - mwc_store_output_kernel)
        .other          mwc_store_output_kernel,@"STO_CUDA_ENTRY STV_DEFAULT"
mwc_store_output_kernel:
.text.mwc_store_output_kernel:
[----:B------:R-:W-:Y:S01]  /*0000*/  LDC R1, c[0x0][0x37c] ;  /* 0x0000df00ff017b82 */ /* 0x000fe20000000800 */
[----:B------:R-:W0:Y:S07]  /*0010*/  S2R R3, SR_TID.X ;  /* 0x0000000000037919 */ /* 0x000e2e0000002100 */
[----:B------:R-:W0:Y:S01]  /*0020*/  S2UR UR4, SR_CTAID.X ;  /* 0x00000000000479c3 */ /* 0x000e220000002500 */
[----:B------:R-:W1:Y:S07]  /*0030*/  LDCU.64 UR6, c[0x0][0x388] ;  /* 0x00007100ff0677ac */ /* 0x000e6e0008000a00 */
[----:B------:R-:W0:Y:S02]  /*0040*/  LDC R0, c[0x0][0x360] ;  /* 0x0000d800ff007b82 */ /* 0x000e240000000800 */
[----:B0-----:R-:W-:-:S05]  /*0050*/  IMAD R0, R0, UR4, R3 ;  /* 0x0000000400007c24 */ /* 0x001fca000f8e0203 */
[----:B-1----:R-:W-:Y:S02]  /*0060*/  ISETP.GE.U32.AND P0, PT, R0, UR6, PT ;  /* 0x0000000600007c0c */ /* 0x002fe4000bf06070 */
[----:B------:R-:W-:-:S04]  /*0070*/  SHF.R.S32.HI R5, RZ, 0x1f, R0 ;  /* 0x0000001fff057819 */ /* 0x000fc80000011400 */
[----:B------:R-:W-:-:S13]  /*0080*/  ISETP.GE.U32.AND.EX P0, PT, R5, UR7, PT, P0 ;  /* 0x0000000705007c0c */ /* 0x000fda000bf06100 */
[----:B------:R-:W-:Y:S05]  /*0090*/  @P0 EXIT ;  /* 0x000000000000094d */ /* 0x000fea0003800000 */
[----:B------:R-:W0:Y:S02]  /*00a0*/  LDC.64 R2, c[0x0][0x3a8] ;  /* 0x0000ea00ff027b82 */ /* 0x000e240000000a00 */
[----:B0-----:R-:W-:-:S04]  /*00b0*/  ISETP.NE.U32.AND P0, PT, R2, RZ, PT ;  /* 0x000000ff0200720c */ /* 0x001fc80003f05070 */
[----:B------:R-:W-:-:S13]  /*00c0*/  ISETP.NE.AND.EX P0, PT, R3, RZ, PT, P0 ;  /* 0x000000ff0300720c */ /* 0x000fda0003f05300 */
[----:B------:R-:W-:Y:S05]  /*00d0*/  @!P0 EXIT ;  /* 0x000000000000894d */ /* 0x000fea0003800000 */
[----:B------:R-:W0:Y:S01]  /*00e0*/  LDCU.128 UR4, c[0x0][0x390] ;  /* 0x00007200ff0477ac */ /* 0x000e220008000c00 */
[----:B------:R-:W-:Y:S01]  /*00f0*/  ISETP.GE.U32.AND P1, PT, R2, 0x8, PT ;  /* 0x000000080200780c */ /* 0x000fe20003f26070 */
[C---:B------:R-:W-:Y:S01]  /*0100*/  IMAD.SHL.U32 R10, R0.reuse, 0x4, RZ ;  /* 0x00000004000a7824 */ /* 0x040fe200078e00ff */
[----:B------:R-:W-:Y:S01]  /*0110*/  SHF.L.U64.HI R6, R0, 0x2, R5 ;  /* 0x0000000200067819 */ /* 0x000fe20000010205 */
[----:B------:R-:W1:Y:S01]  /*0120*/  LDCU.64 UR10, c[0x0][0x3a0] ;  /* 0x00007400ff0a77ac */ /* 0x000e620008000a00 */
[----:B------:R-:W-:Y:S02]  /*0130*/  ISETP.GE.U32.AND.EX P1, PT, R3, RZ, PT, P1 ;  /* 0x000000ff0300720c */ /* 0x000fe40003f26110 */
[----:B------:R-:W-:Y:S01]  /*0140*/  LOP3.LUT R12, R2, 0x7, RZ, 0xc0, !PT ;  /* 0x00000007020c7812 */ /* 0x000fe200078ec0ff */
[----:B------:R-:W2:Y:S03]  /*0150*/  LDCU.64 UR8, c[0x0][0x358] ;  /* 0x00006b00ff0877ac */ /* 0x000ea60008000a00 */
[----:B------:R-:W-:-:S02]  /*0160*/  ISETP.NE.U32.AND P0, PT, R12, RZ, PT ;  /* 0x000000ff0c00720c */ /* 0x000fc40003f05070 */
[C---:B0-----:R-:W-:Y:S02]  /*0170*/  IADD3 R8, P4, PT, R10.reuse, UR6, RZ ;  /* 0x000000060a087c10 */ /* 0x041fe4000ff9e0ff */
[----:B------:R-:W-:Y:S02]  /*0180*/  IADD3 R10, P2, PT, R10, UR4, RZ ;  /* 0x000000040a0a7c10 */ /* 0x000fe4000ff5e0ff */
[C---:B------:R-:W-:Y:S02]  /*0190*/  IADD3.X R9, PT, PT, R6.reuse, UR7, RZ, P4, !PT ;  /* 0x0000000706097c10 */ /* 0x040fe4000a7fe4ff */
[----:B------:R-:W-:Y:S02]  /*01a0*/  IADD3.X R11, PT, PT, R6, UR5, RZ, P2, !PT ;  /* 0x00000005060b7c10 */ /* 0x000fe400097fe4ff */
[----:B-1----:R-:W-:Y:S01]  /*01b0*/  LEA R4, P3, R0, UR10, 0x3 ;  /* 0x0000000a00047c11 */ /* 0x002fe2000f8618ff */
[----:B--2---:R0:W5:Y:S01]  /*01c0*/  LDG.E R8, desc[UR8][R8.64] ;  /* 0x0000000808087981 */ /* 0x004162000c1e1900 */
[----:B------:R-:W-:-:S02]  /*01d0*/  ISETP.NE.AND.EX P0, PT, RZ, RZ, PT, P0 ;  /* 0x000000ffff00720c */ /* 0x000fc40003f05300 */
[----:B------:R-:W-:Y:S01]  /*01e0*/  LEA.HI.X R5, R0, UR11, R5, 0x3, P3 ;  /* 0x0000000b00057c11 */ /* 0x000fe200098f1c05 */
[----:B------:R0:W5:Y:S01]  /*01f0*/  LDG.E R10, desc[UR8][R10.64] ;  /* 0x000000080a0a7981 */ /* 0x000162000c1e1900 */
[----:B------:R-:W-:Y:S02]  /*0200*/  IMAD.MOV.U32 R3, RZ, RZ, RZ ;  /* 0x000000ffff037224 */ /* 0x000fe400078e00ff */
[----:B------:R-:W-:Y:S01]  /*0210*/  IMAD.MOV.U32 R0, RZ, RZ, RZ ;  /* 0x000000ffff007224 */ /* 0x000fe200078e00ff */
[----:B------:R-:W-:Y:S06]  /*0220*/  @!P1 BRA `(.L_x_13) ;  /* 0x0000000400209947 */ /* 0x000fec0003800000 */
[----:B------:R-:W1:Y:S01]  /*0230*/  LDC R0, c[0x0][0x3ac] ;  /* 0x0000eb00ff007b82 */ /* 0x000e620000000800 */
[----:B------:R-:W-:Y:S01]  /*0240*/  LOP3.LUT R3, R2, 0xfffffff8, RZ, 0xc0, !PT ;  /* 0xfffffff802037812 */ /* 0x000fe200078ec0ff */
[----:B------:R-:W2:Y:S04]  /*0250*/  LDCU UR7, c[0x0][0x380] ;  /* 0x00007000ff0777ac */ /* 0x000ea80008000800 */
[----:B------:R-:W-:Y:S01]  /*0260*/  IMAD.MOV.U32 R7, RZ, RZ, R3 ;  /* 0x000000ffff077224 */ /* 0x000fe200078e0003 */
[----:B------:R-:W-:Y:S01]  /*0270*/  UMOV UR4, URZ ;  /* 0x000000ff00047c82 */ /* 0x000fe20008000000 */
[----:B------:R-:W-:Y:S01]  /*0280*/  UMOV UR5, URZ ;  /* 0x000000ff00057c82 */ /* 0x000fe20008000000 */
[----:B-12---:R-:W-:-:S07]  /*0290*/  IMAD.MOV.U32 R6, RZ, RZ, R0 ;  /* 0x000000ffff067224 */ /* 0x006fce00078e0000 */
.L_x_14:
[----:B------:R-:W2:Y:S01]  /*02a0*/  LDG.E.64 R14, desc[UR8][R4.64] ;  /* 0x00000008040e7981 */ /* 0x000ea2000c1e1b00 */
[----:B0-----:R-:W-:Y:S02]  /*02b0*/  IMAD.MOV.U32 R11, RZ, RZ, RZ ;  /* 0x000000ffff0b7224 */ /* 0x001fe400078e00ff */
[----:B-----5:R-:W-:Y:S01]  /*02c0*/  IMAD.WIDE.U32 R10, R8, UR7, R10 ;  /* 0x00000007080a7c25 */ /* 0x020fe2000f8e000a */
[----:B--2---:R-:W-:-:S04]  /*02d0*/  IADD3 R14, P1, PT, R14, UR4, RZ ;  /* 0x000000040e0e7c10 */ /* 0x004fc8000ff3e0ff */
[----:B------:R-:W-:-:S05]  /*02e0*/  IADD3.X R15, PT, PT, R15, UR5, RZ, P1, !PT ;  /* 0x000000050f0f7c10 */ /* 0x000fca0008ffe4ff */
[----:B------:R0:W-:Y:S04]  /*02f0*/  STG.E desc[UR8][R14.64], R10 ;  /* 0x0000000a0e007986 */ /* 0x0001e8000c101908 */
[----:B------:R-:W2:Y:S01]  /*0300*/  LDG.E.64 R8, desc[UR8][R4.64] ;  /* 0x0000000804087981 */ /* 0x000ea2000c1e1b00 */
[----:B------:R-:W-:Y:S01]  /*0310*/  UMOV UR6, URZ ;  /* 0x000000ff00067c82 */ /* 0x000fe20008000000 */
[----:B------:R-:W-:Y:S02]  /*0320*/  IMAD.MOV.U32 R17, RZ, RZ, RZ ;  /* 0x000000ffff117224 */ /* 0x000fe400078e00ff */
[----:B------:R-:W-:-:S04]  /*0330*/  VIADD R16, R11, UR6 ;  /* 0x000000060b107c36 */ /* 0x000fc80008000000 */
[----:B------:R-:W-:Y:S01]  /*0340*/  IMAD.WIDE.U32 R16, R10, UR7, R16 ;  /* 0x000000070a107c25 */ /* 0x000fe2000f8e0010 */
[----:B--2---:R-:W-:-:S04]  /*0350*/  IADD3 R18, P1, PT, R8, UR4, RZ ;  /* 0x0000000408127c10 */ /* 0x004fc8000ff3e0ff */
[----:B------:R-:W-:-:S05]  /*0360*/  IADD3.X R19, PT, PT, R9, UR5, RZ, P1, !PT ;  /* 0x0000000509137c10 */ /* 0x000fca0008ffe4ff */
[----:B------:R1:W-:Y:S04]  /*0370*/  STG.E desc[UR8][R18.64+0x4], R16 ;  /* 0x0000041012007986 */ /* 0x0003e8000c101908 */
[----:B------:R-:W2:Y:S01]  /*0380*/  LDG.E.64 R8, desc[UR8][R4.64] ;  /* 0x0000000804087981 */ /* 0x000ea2000c1e1b00 */
[----:B0-----:R-:W-:Y:S02]  /*0390*/  VIADD R10, R17, UR6 ;  /* 0x00000006110a7c36 */ /* 0x001fe40008000000 */
[----:B------:R-:W-:Y:S02]  /*03a0*/  IMAD.MOV.U32 R11, RZ, RZ, RZ ;  /* 0x000000ffff0b7224 */ /* 0x000fe400078e00ff */
[----:B------:R-:W-:Y:S01]  /*03b0*/  IMAD.WIDE.U32 R10, R16, UR7, R10 ;  /* 0x00000007100a7c25 */ /* 0x000fe2000f8e000a */
[----:B--2---:R-:W-:-:S04]  /*03c0*/  IADD3 R14, P1, PT, R8, UR4, RZ ;  /* 0x00000004080e7c10 */ /* 0x004fc8000ff3e0ff */
[----:B------:R-:W-:-:S05]  /*03d0*/  IADD3.X R15, PT, PT, R9, UR5, RZ, P1, !PT ;  /* 0x00000005090f7c10 */ /* 0x000fca0008ffe4ff */
[----:B------:R0:W-:Y:S04]  /*03e0*/  STG.E desc[UR8][R14.64+0x8], R10 ;  /* 0x0000080a0e007986 */ /* 0x0001e8000c101908 */
[----:B------:R-:W2:Y:S01]  /*03f0*/  LDG.E.64 R8, desc[UR8][R4.64] ;  /* 0x0000000804087981 */ /* 0x000ea2000c1e1b00 */
[----:B-1----:R-:W-:Y:S02]  /*0400*/  VIADD R16, R11, UR6 ;  /* 0x000000060b107c36 */ /* 0x002fe40008000000 */
[----:B------:R-:W-:Y:S02]  /*0410*/  IMAD.MOV.U32 R17, RZ, RZ, RZ ;  /* 0x000000ffff117224 */ /* 0x000fe400078e00ff */
        /* <DEDUP_REMOVED lines=28> */
[----:B------:R-:W-:-:S04]  /*05e0*/  IMAD.WIDE.U32 R16, R10, UR7, R16 ;  /* 0x000000070a107c25 */ /* 0x000fc8000f8e0010 */
[----:B0-----:R-:W-:Y:S01]  /*05f0*/  VIADD R10, R17, UR6 ;  /* 0x00000006110a7c36 */ /* 0x001fe20008000000 */
[----:B--2---:R-:W-:Y:S01]  /*0600*/  IADD3 R18, P1, PT, R8, UR4, RZ ;  /* 0x0000000408127c10 */ /* 0x004fe2000ff3e0ff */
[----:B------:R-:W-:Y:S01]  /*0610*/  UIADD3 UR4, UP0, UPT, UR4, 0x20, URZ ;  /* 0x0000002004047890 */ /* 0x000fe2000ff1e0ff */
[----:B------:R-:W-:Y:S02]  /*0620*/  IMAD.MOV.U32 R8, RZ, RZ, R16 ;  /* 0x000000ffff087224 */ /* 0x000fe400078e0010 */
[----:B------:R-:W-:Y:S01]  /*0630*/  IADD3.X R19, PT, PT, R9, UR5, RZ, P1, !PT ;  /* 0x0000000509137c10 */ /* 0x000fe20008ffe4ff */
[----:B------:R-:W-:Y:S01]  /*0640*/  UIADD3.X UR5, UPT, UPT, URZ, UR5, URZ, UP0, !UPT ;  /* 0x00000005ff057290 */ /* 0x000fe200087fe4ff */
[----:B------:R-:W-:-:S03]  /*0650*/  IADD3 R7, P1, PT, R7, -0x8, RZ ;  /* 0xfffffff807077810 */ /* 0x000fc60007f3e0ff */
[----:B------:R1:W-:Y:S01]  /*0660*/  STG.E desc[UR8][R18.64+0x1c], R16 ;  /* 0x00001c1012007986 */ /* 0x0003e2000c101908 */
[----:B------:R-:W-:Y:S02]  /*0670*/  IADD3.X R6, PT, PT, R6, -0x1, RZ, P1, !PT ;  /* 0xffffffff06067810 */ /* 0x000fe40000ffe4ff */
[----:B------:R-:W-:-:S04]  /*0680*/  ISETP.NE.U32.AND P1, PT, R7, RZ, PT ;  /* 0x000000ff0700720c */ /* 0x000fc80003f25070 */
[----:B------:R-:W-:-:S13]  /*0690*/  ISETP.NE.AND.EX P1, PT, R6, RZ, PT, P1 ;  /* 0x000000ff0600720c */ /* 0x000fda0003f25310 */
[----:B-1----:R-:W-:Y:S05]  /*06a0*/  @P1 BRA `(.L_x_14) ;  /* 0xfffffff800fc1947 */ /* 0x002fea000383ffff */
.L_x_13:
[----:B------:R-:W-:Y:S05]  /*06b0*/  @!P0 EXIT ;  /* 0x000000000000894d */ /* 0x000fea0003800000 */
[----:B------:R-:W-:Y:S02]  /*06c0*/  ISETP.GE.U32.AND P1, PT, R12, 0x4, PT ;  /* 0x000000040c00780c */ /* 0x000fe40003f26070 */
[----:B------:R-:W-:Y:S02]  /*06d0*/  LOP3.LUT R16, R2, 0x3, RZ, 0xc0, !PT ;  /* 0x0000000302107812 */ /* 0x000fe400078ec0ff */
[----:B------:R-:W-:Y:S02]  /*06e0*/  ISETP.GE.U32.AND.EX P1, PT, RZ, RZ, PT, P1 ;  /* 0x000000ffff00720c */ /* 0x000fe40003f26110 */
[----:B------:R-:W-:-:S04]  /*06f0*/  ISETP.NE.U32.AND P0, PT, R16, RZ, PT ;  /* 0x000000ff1000720c */ /* 0x000fc80003f05070 */
[----:B------:R-:W-:-:S07]  /*0700*/  ISETP.NE.AND.EX P0, PT, RZ, RZ, PT, P0 ;  /* 0x000000ffff00720c */ /* 0x000fce0003f05300 */
[----:B------:R-:W-:Y:S06]  /*0710*/  @!P1 BRA `(.L_x_15) ;  /* 0x00000000008c9947 */ /* 0x000fec0003800000 */
[----:B------:R-:W2:Y:S01]  /*0720*/  LDG.E.64 R12, desc[UR8][R4.64] ;  /* 0x00000008040c7981 */ /* 0x000ea2000c1e1b00 */
[----:B------:R-:W1:Y:S01]  /*0730*/  LDCU UR5, c[0x0][0x380] ;  /* 0x00007000ff0577ac */ /* 0x000e620008000800 */
[C---:B------:R-:W-:Y:S02]  /*0740*/  IMAD.SHL.U32 R6, R3.reuse, 0x4, RZ ;  /* 0x0000000403067824 */ /* 0x040fe400078e00ff */
[----:B0-----:R-:W-:Y:S01]  /*0750*/  HFMA2 R11, -RZ, RZ, 0, 0 ;  /* 0x00000000ff0b7431 */ /* 0x001fe200000001ff */
[----:B------:R-:W-:Y:S02]  /*0760*/  SHF.L.U64.HI R7, R3, 0x2, R0 ;  /* 0x0000000203077819 */ /* 0x000fe40000010200 */
[----:B-1---5:R-:W-:Y:S01]  /*0770*/  IMAD.WIDE.U32 R10, R8, UR5, R10 ;  /* 0x00000005080a7c25 */ /* 0x022fe2000f8e000a */
[----:B--2---:R-:W-:-:S05]  /*0780*/  IADD3 R12, P1, PT, R12, R6, RZ ;  /* 0x000000060c0c7210 */ /* 0x004fca0007f3e0ff */
[----:B------:R-:W-:-:S05]  /*0790*/  IMAD.X R13, R13, 0x1, R7, P1 ;  /* 0x000000010d0d7824 */ /* 0x000fca00008e0607 */
[----:B------:R0:W-:Y:S04]  /*07a0*/  STG.E desc[UR8][R12.64], R10 ;  /* 0x0000000a0c007986 */ /* 0x0001e8000c101908 */
[----:B------:R-:W2:Y:S01]  /*07b0*/  LDG.E.64 R8, desc[UR8][R4.64] ;  /* 0x0000000804087981 */ /* 0x000ea2000c1e1b00 */
[----:B------:R-:W-:Y:S01]  /*07c0*/  UMOV UR4, URZ ;  /* 0x000000ff00047c82 */ /* 0x000fe20008000000 */
[----:B------:R-:W-:Y:S02]  /*07d0*/  IMAD.MOV.U32 R15, RZ, RZ, RZ ;  /* 0x000000ffff0f7224 */ /* 0x000fe400078e00ff */
[----:B------:R-:W-:-:S04]  /*07e0*/  VIADD R14, R11, UR4 ;  /* 0x000000040b0e7c36 */ /* 0x000fc80008000000 */
[----:B------:R-:W-:Y:S01]  /*07f0*/  IMAD.WIDE.U32 R14, R10, UR5, R14 ;  /* 0x000000050a0e7c25 */ /* 0x000fe2000f8e000e */
[----:B--2---:R-:W-:-:S05]  /*0800*/  IADD3 R18, P1, PT, R8, R6, RZ ;  /* 0x0000000608127210 */ /* 0x004fca0007f3e0ff */
[----:B------:R-:W-:-:S05]  /*0810*/  IMAD.X R19, R9, 0x1, R7, P1 ;  /* 0x0000000109137824 */ /* 0x000fca00008e0607 */
[----:B------:R1:W-:Y:S04]  /*0820*/  STG.E desc[UR8][R18.64+0x4], R14 ;  /* 0x0000040e12007986 */ /* 0x0003e8000c101908 */
[----:B------:R-:W2:Y:S01]  /*0830*/  LDG.E.64 R8, desc[UR8][R4.64] ;  /* 0x0000000804087981 */ /* 0x000ea2000c1e1b00 */
[----:B0-----:R-:W-:Y:S02]  /*0840*/  VIADD R10, R15, UR4 ;  /* 0x000000040f0a7c36 */ /* 0x001fe40008000000 */
[----:B------:R-:W-:Y:S02]  /*0850*/  IMAD.MOV.U32 R11, RZ, RZ, RZ ;  /* 0x000000ffff0b7224 */ /* 0x000fe400078e00ff */
[----:B------:R-:W-:Y:S01]  /*0860*/  IMAD.WIDE.U32 R10, R14, UR5, R10 ;  /* 0x000000050e0a7c25 */ /* 0x000fe2000f8e000a */
[----:B--2---:R-:W-:-:S05]  /*0870*/  IADD3 R12, P1, PT, R8, R6, RZ ;  /* 0x00000006080c7210 */ /* 0x004fca0007f3e0ff */
[----:B------:R-:W-:-:S05]  /*0880*/  IMAD.X R13, R9, 0x1, R7, P1 ;  /* 0x00000001090d7824 */ /* 0x000fca00008e0607 */
[----:B------:R0:W-:Y:S04]  /*0890*/  STG.E desc[UR8][R12.64+0x8], R10 ;  /* 0x0000080a0c007986 */ /* 0x0001e8000c101908 */
[----:B------:R-:W2:Y:S01]  /*08a0*/  LDG.E.64 R8, desc[UR8][R4.64] ;  /* 0x0000000804087981 */ /* 0x000ea2000c1e1b00 */
[----:B-1----:R-:W-:Y:S02]  /*08b0*/  VIADD R14, R11, UR4 ;  /* 0x000000040b0e7c36 */ /* 0x002fe40008000000 */
[----:B------:R-:W-:Y:S01]  /*08c0*/  IMAD.MOV.U32 R15, RZ, RZ, RZ ;  /* 0x000000ffff0f7224 */ /* 0x000fe200078e00ff */
[----:B--2---:R-:W-:-:S05]  /*08d0*/  IADD3 R18, P1, PT, R8, R6, RZ ;  /* 0x0000000608127210 */ /* 0x004fca0007f3e0ff */
[----:B------:R-:W-:Y:S01]  /*08e0*/  IMAD.X R19, R9, 0x1, R7, P1 ;  /* 0x0000000109137824 */ /* 0x000fe200008e0607 */
[----:B------:R-:W-:Y:S01]  /*08f0*/  IADD3 R3, P1, PT, R3, 0x4, RZ ;  /* 0x0000000403037810 */ /* 0x000fe20007f3e0ff */
[----:B------:R-:W-:-:S04]  /*0900*/  IMAD.WIDE.U32 R6, R10, UR5, R14 ;  /* 0x000000050a067c25 */ /* 0x000fc8000f8e000e */
[----:B0-----:R-:W-:Y:S01]  /*0910*/  VIADD R10, R7, UR4 ;  /* 0x00000004070a7c36 */ /* 0x001fe20008000000 */
[----:B------:R1:W-:Y:S01]  /*0920*/  STG.E desc[UR8][R18.64+0xc], R6 ;  /* 0x00000c0612007986 */ /* 0x0003e2000c101908 */
[----:B------:R-:W-:Y:S01]  /*0930*/  MOV R8, R6 ;  /* 0x0000000600087202 */ /* 0x000fe20000000f00 */
[----:B------:R-:W-:-:S07]  /*0940*/  IMAD.X R0, RZ, RZ, R0, P1 ;  /* 0x000000ffff007224 */ /* 0x000fce00008e0600 */
.L_x_15:
[----:B------:R-:W-:Y:S05]  /*0950*/  @!P0 EXIT ;  /* 0x000000000000894d */ /* 0x000fea0003800000 */
[----:B------:R-:W-:Y:S02]  /*0960*/  ISETP.NE.U32.AND P0, PT, R16, 0x1, PT ;  /* 0x000000011000780c */ /* 0x000fe40003f05070 */
[----:B------:R-:W-:Y:S02]  /*0970*/  LOP3.LUT R2, R2, 0x1, RZ, 0xc0, !PT ;  /* 0x0000000102027812 */ /* 0x000fe400078ec0ff */
[----:B------:R-:W-:Y:S02]  /*0980*/  ISETP.NE.AND.EX P0, PT, RZ, RZ, PT, P0 ;  /* 0x000000ffff00720c */ /* 0x000fe40003f05300 */
[----:B------:R-:W-:-:S04]  /*0990*/  ISETP.NE.U32.AND P1, PT, R2, 0x1, PT ;  /* 0x000000010200780c */ /* 0x000fc80003f25070 */
[----:B------:R-:W-:-:S07]  /*09a0*/  ISETP.NE.U32.AND.EX P1, PT, RZ, RZ, PT, P1 ;  /* 0x000000ffff00720c */ /* 0x000fce0003f25110 */
[----:B------:R-:W-:Y:S06]  /*09b0*/  @!P0 BRA `(.L_x_16) ;  /* 0x0000000000548947 */ /* 0x000fec0003800000 */
[----:B-1----:R-:W2:Y:S01]  /*09c0*/  LDG.E.64 R6, desc[UR8][R4.64] ;  /* 0x0000000804067981 */ /* 0x002ea2000c1e1b00 */
[----:B------:R-:W1:Y:S01]  /*09d0*/  LDCU UR5, c[0x0][0x380] ;  /* 0x00007000ff0577ac */ /* 0x000e620008000800 */
[C---:B0-----:R-:W-:Y:S01]  /*09e0*/  IMAD.SHL.U32 R9, R3.reuse, 0x4, RZ ;  /* 0x0000000403097824 */ /* 0x041fe200078e00ff */
[----:B------:R-:W-:Y:S01]  /*09f0*/  SHF.L.U64.HI R15, R3, 0x2, R0 ;  /* 0x00000002030f7819 */ /* 0x000fe20000010200 */
[----:B------:R-:W-:Y:S02]  /*0a00*/  IMAD.MOV.U32 R11, RZ, RZ, RZ ;  /* 0x000000ffff0b7224 */ /* 0x000fe400078e00ff */
[----:B-1---5:R-:W-:Y:S01]  /*0a10*/  IMAD.WIDE.U32 R10, R8, UR5, R10 ;  /* 0x00000005080a7c25 */ /* 0x022fe2000f8e000a */
[----:B--2---:R-:W-:-:S05]  /*0a20*/  IADD3 R12, P0, PT, R6, R9, RZ ;  /* 0x00000009060c7210 */ /* 0x004fca0007f1e0ff */
[----:B------:R-:W-:-:S05]  /*0a30*/  IMAD.X R13, R7, 0x1, R15, P0 ;  /* 0x00000001070d7824 */ /* 0x000fca00000e060f */
[----:B------:R0:W-:Y:S04]  /*0a40*/  STG.E desc[UR8][R12.64], R10 ;  /* 0x0000000a0c007986 */ /* 0x0001e8000c101908 */
[----:B------:R-:W2:Y:S01]  /*0a50*/  LDG.E.64 R6, desc[UR8][R4.64] ;  /* 0x0000000804067981 */ /* 0x000ea2000c1e1b00 */
[----:B------:R-:W-:Y:S02]  /*0a60*/  UMOV UR4, URZ ;  /* 0x000000ff00047c82 */ /* 0x000fe40008000000 */
[----:B------:R-:W-:Y:S01]  /*0a70*/  VIADD R8, R11, UR4 ;  /* 0x000000040b087c36 */ /* 0x000fe20008000000 */
[----:B--2---:R-:W-:Y:S01]  /*0a80*/  IADD3 R6, P0, PT, R6, R9, RZ ;  /* 0x0000000906067210 */ /* 0x004fe20007f1e0ff */
[----:B------:R-:W-:-:S04]  /*0a90*/  IMAD.MOV.U32 R9, RZ, RZ, RZ ;  /* 0x000000ffff097224 */ /* 0x000fc800078e00ff */
[----:B------:R-:W-:Y:S01]  /*0aa0*/  IMAD.X R7, R7, 0x1, R15, P0 ;  /* 0x0000000107077824 */ /* 0x000fe200000e060f */
[----:B------:R-:W-:Y:S01]  /*0ab0*/  IADD3 R3, P0, PT, R3, 0x2, RZ ;  /* 0x0000000203037810 */ /* 0x000fe20007f1e0ff */
[----:B------:R-:W-:-:S04]  /*0ac0*/  IMAD.WIDE.U32 R14, R10, UR5, R8 ;  /* 0x000000050a0e7c25 */ /* 0x000fc8000f8e0008 */
[----:B0-----:R-:W-:Y:S01]  /*0ad0*/  VIADD R10, R15, UR4 ;  /* 0x000000040f0a7c36 */ /* 0x001fe20008000000 */
[----:B------:R2:W-:Y:S01]  /*0ae0*/  STG.E desc[UR8][R6.64+0x4], R14 ;  /* 0x0000040e06007986 */ /* 0x0005e2000c101908 */
[----:B------:R-:W-:Y:S02]  /*0af0*/  IMAD.MOV.U32 R8, RZ, RZ, R14 ;  /* 0x000000ffff087224 */ /* 0x000fe400078e000e */
[----:B------:R-:W-:-:S07]  /*0b00*/  IMAD.X R0, RZ, RZ, R0, P0 ;  /* 0x000000ffff007224 */ /* 0x000fce00000e0600 */
.L_x_16:
[----:B------:R-:W-:Y:S05]  /*0b10*/  @P1 EXIT ;  /* 0x000000000000194d */ /* 0x000fea0003800000 */
[----:B------:R-:W3:Y:S01]  /*0b20*/  LDG.E.64 R4, desc[UR8][R4.64] ;  /* 0x0000000804047981 */ /* 0x000ee2000c1e1b00 */
[----:B------:R-:W2:Y:S02]  /*0b30*/  LDCU UR4, c[0x0][0x380] ;  /* 0x00007000ff0477ac */ /* 0x000ea40008000800 */
[----:B--2--5:R-:W-:Y:S01]  /*0b40*/  IMAD R7, R8, UR4, R10 ;  /* 0x0000000408077c24 */ /* 0x024fe2000f8e020a */
[----:B---3--:R-:W-:-:S04]  /*0b50*/  LEA R2, P0, R3, R4, 0x2 ;  /* 0x0000000403027211 */ /* 0x008fc800078010ff */
[----:B------:R-:W-:-:S05]  /*0b60*/  LEA.HI.X R3, R3, R5, R0, 0x2, P0 ;  /* 0x0000000503037211 */ /* 0x000fca00000f1400 */
[----:B------:R-:W-:Y:S01]  /*0b70*/  STG.E desc[UR8][R2.64], R7 ;  /* 0x0000000702007986 */ /* 0x000fe2000c101908 */
[----:B------:R-:W-:Y:S05]  /*0b80*/  EXIT ;  /* 0x000000000000794d */ /* 0x000fea0003800000 */
.L_x_17:
        /* <DEDUP_REMOVED lines=15> */
.L_x_19:


//--------------------- .nv.global.init           --------------------------
	.section	.nv.global.init,"aw",@progbits
.nv.global.init:
	.type		$str,@object
	.size		$str,(.L_0 - $str)
$str:
        /*0000*/ 	.byte	0x69, 0x3a, 0x20, 0x25, 0x75, 0x0a, 0x00
.L_0:


//--------------------- .nv.shared.reserved.0     --------------------------
	.section	.nv.shared.reserved.0,"aw",@nobits
	.weak		__nv_reservedSMEM_offset_0_alias
	.size		__nv_reservedSMEM_offset_0_alias, 0, 64
	.other		__nv_reservedSMEM_offset_0_alias,@"STO_CUDA_RESERVED_SHARED STV_DEFAULT"
__nv_reservedSMEM_offset_0_alias:
	.zero		0
	.zero		64


//--------------------- .nv.constant0.mwc_find_seed_kernel --------------------------
	.section	.nv.constant0.mwc_find_seed_kernel,"a",@progbits
	.sectionflags	@""
	.align	4
.nv.constant0.mwc_find_seed_kernel:
	.zero		976


//--------------------- .nv.constant0.mwc_store_output_kernel --------------------------
	.section	.nv.constant0.mwc_store_output_kernel,"a",@progbits
	.sectionflags	@""
	.align	4
.nv.constant0.mwc_store_output_kernel:
	.zero		944


//--------------------- SYMBOLS --------------------------

	.type		.nv.reservedSmem.offset0,@object
	.size		.nv.reservedSmem.offset0,0x4
	.type		vprintf,@function
